//
// Generated by NVIDIA NVVM Compiler
//
// Compiler Build ID: CL-36424714
// Cuda compilation tools, release 13.0, V13.0.88
// Based on NVVM 20.0.0
//

.version 9.0
.target sm_100
.address_size 64

	// .globl	_Z4gamemmPy
.global .align 4 .b8 precalc_xorwow_matrix[102400];
.global .align 4 .b8 precalc_xorwow_offset_matrix[102400];
.global .align 4 .b8 mrg32k3aM1[2304];
.global .align 4 .b8 mrg32k3aM2[2304];
.global .align 4 .b8 mrg32k3aM1SubSeq[2016];
.global .align 4 .b8 mrg32k3aM2SubSeq[2016];
.global .align 4 .b8 mrg32k3aM1Seq[2304];
.global .align 4 .b8 mrg32k3aM2Seq[2304];
.const .align 8 .b8 __cr_lgamma_table[72];

.visible .entry _Z4gamemmPy(
	.param .u64 _Z4gamemmPy_param_0,
	.param .u64 _Z4gamemmPy_param_1,
	.param .u64 .ptr .align 1 _Z4gamemmPy_param_2
)
{
	.local .align 8 .b8 	__local_depot0[48];
	.reg .b64 	%SP;
	.reg .b64 	%SPL;
	.reg .pred 	%p<67>;
	.reg .b32 	%r<1396>;
	.reg .b64 	%rd<48>;

	mov.u64 	%SPL, __local_depot0;
	ld.param.u64 	%rd16, [_Z4gamemmPy_param_0];
	ld.param.u64 	%rd17, [_Z4gamemmPy_param_1];
	ld.param.u64 	%rd18, [_Z4gamemmPy_param_2];
	cvta.to.global.u64 	%rd1, %rd18;
	add.u64 	%rd2, %SPL, 0;
	mov.u32 	%r565, %ntid.x;
	mov.u32 	%r566, %ctaid.x;
	mov.u32 	%r567, %tid.x;
	mad.lo.s32 	%r1, %r565, %r566, %r567;
	setp.ne.s32 	%p1, %r1, 0;
	@%p1 bra 	$L__BB0_2;
	mov.b64 	%rd20, 0;
	st.global.u64 	[%rd1], %rd20;
$L__BB0_2:
	setp.eq.s32 	%p2, %r1, 0;
	cvt.u32.u64 	%r568, %rd17;
	xor.b32  	%r569, %r568, -1429050551;
	mul.lo.s32 	%r570, %r569, 1099087573;
	{ .reg .b32 tmp; mov.b64 {tmp, %r571}, %rd17; }
	xor.b32  	%r572, %r571, -136515619;
	mul.lo.s32 	%r573, %r572, -1703105765;
	add.s32 	%r574, %r570, %r573;
	add.s32 	%r1390, %r574, 6615241;
	add.s32 	%r1120, %r570, 123456789;
	st.local.v2.u32 	[%rd2], {%r1390, %r1120};
	xor.b32  	%r1119, %r570, 362436069;
	add.s32 	%r1118, %r573, 521288629;
	st.local.v2.u32 	[%rd2+8], {%r1119, %r1118};
	xor.b32  	%r1117, %r573, 88675123;
	add.s32 	%r1116, %r570, 5783321;
	st.local.v2.u32 	[%rd2+16], {%r1117, %r1116};
	@%p2 bra 	$L__BB0_117;
	cvt.s64.s32 	%rd44, %r1;
	mov.b32 	%r1103, 0;
$L__BB0_4:
	mov.u64 	%rd4, %rd44;
	and.b64  	%rd5, %rd4, 3;
	setp.eq.s64 	%p3, %rd5, 0;
	@%p3 bra 	$L__BB0_116;
	mul.wide.u32 	%rd21, %r1103, 3200;
	mov.u64 	%rd22, precalc_xorwow_matrix;
	add.s64 	%rd6, %rd22, %rd21;
	mov.b32 	%r1116, 0;
	mov.u32 	%r1117, %r1116;
	mov.u32 	%r1118, %r1116;
	mov.u32 	%r1119, %r1116;
	mov.u32 	%r1120, %r1116;
	mov.u32 	%r1109, %r1116;
$L__BB0_6:
	mul.wide.u32 	%rd23, %r1109, 4;
	add.s64 	%rd24, %rd2, %rd23;
	ld.local.u32 	%r20, [%rd24+4];
	shl.b32 	%r21, %r1109, 5;
	mov.b32 	%r1115, 0;
$L__BB0_7:
	.pragma "nounroll";
	shr.u32 	%r578, %r20, %r1115;
	and.b32  	%r579, %r578, 1;
	setp.eq.b32 	%p4, %r579, 1;
	not.pred 	%p5, %p4;
	add.s32 	%r580, %r21, %r1115;
	mul.lo.s32 	%r581, %r580, 5;
	mul.wide.u32 	%rd25, %r581, 4;
	add.s64 	%rd7, %rd6, %rd25;
	@%p5 bra 	$L__BB0_9;
	ld.global.u32 	%r582, [%rd7];
	xor.b32  	%r1120, %r1120, %r582;
	ld.global.u32 	%r583, [%rd7+4];
	xor.b32  	%r1119, %r1119, %r583;
	ld.global.u32 	%r584, [%rd7+8];
	xor.b32  	%r1118, %r1118, %r584;
	ld.global.u32 	%r585, [%rd7+12];
	xor.b32  	%r1117, %r1117, %r585;
	ld.global.u32 	%r586, [%rd7+16];
	xor.b32  	%r1116, %r1116, %r586;
$L__BB0_9:
	and.b32  	%r588, %r578, 2;
	setp.eq.s32 	%p6, %r588, 0;
	@%p6 bra 	$L__BB0_11;
	ld.global.u32 	%r589, [%rd7+20];
	xor.b32  	%r1120, %r1120, %r589;
	ld.global.u32 	%r590, [%rd7+24];
	xor.b32  	%r1119, %r1119, %r590;
	ld.global.u32 	%r591, [%rd7+28];
	xor.b32  	%r1118, %r1118, %r591;
	ld.global.u32 	%r592, [%rd7+32];
	xor.b32  	%r1117, %r1117, %r592;
	ld.global.u32 	%r593, [%rd7+36];
	xor.b32  	%r1116, %r1116, %r593;
$L__BB0_11:
	and.b32  	%r595, %r578, 4;
	setp.eq.s32 	%p7, %r595, 0;
	@%p7 bra 	$L__BB0_13;
	ld.global.u32 	%r596, [%rd7+40];
	xor.b32  	%r1120, %r1120, %r596;
	ld.global.u32 	%r597, [%rd7+44];
	xor.b32  	%r1119, %r1119, %r597;
	ld.global.u32 	%r598, [%rd7+48];
	xor.b32  	%r1118, %r1118, %r598;
	ld.global.u32 	%r599, [%rd7+52];
	xor.b32  	%r1117, %r1117, %r599;
	ld.global.u32 	%r600, [%rd7+56];
	xor.b32  	%r1116, %r1116, %r600;
$L__BB0_13:
	and.b32  	%r602, %r578, 8;
	setp.eq.s32 	%p8, %r602, 0;
	@%p8 bra 	$L__BB0_15;
	ld.global.u32 	%r603, [%rd7+60];
	xor.b32  	%r1120, %r1120, %r603;
	ld.global.u32 	%r604, [%rd7+64];
	xor.b32  	%r1119, %r1119, %r604;
	ld.global.u32 	%r605, [%rd7+68];
	xor.b32  	%r1118, %r1118, %r605;
	ld.global.u32 	%r606, [%rd7+72];
	xor.b32  	%r1117, %r1117, %r606;
	ld.global.u32 	%r607, [%rd7+76];
	xor.b32  	%r1116, %r1116, %r607;
$L__BB0_15:
	and.b32  	%r609, %r578, 16;
	setp.eq.s32 	%p9, %r609, 0;
	@%p9 bra 	$L__BB0_17;
	ld.global.u32 	%r610, [%rd7+80];
	xor.b32  	%r1120, %r1120, %r610;
	ld.global.u32 	%r611, [%rd7+84];
	xor.b32  	%r1119, %r1119, %r611;
	ld.global.u32 	%r612, [%rd7+88];
	xor.b32  	%r1118, %r1118, %r612;
	ld.global.u32 	%r613, [%rd7+92];
	xor.b32  	%r1117, %r1117, %r613;
	ld.global.u32 	%r614, [%rd7+96];
	xor.b32  	%r1116, %r1116, %r614;
$L__BB0_17:
	and.b32  	%r616, %r578, 32;
	setp.eq.s32 	%p10, %r616, 0;
	@%p10 bra 	$L__BB0_19;
	ld.global.u32 	%r617, [%rd7+100];
	xor.b32  	%r1120, %r1120, %r617;
	ld.global.u32 	%r618, [%rd7+104];
	xor.b32  	%r1119, %r1119, %r618;
	ld.global.u32 	%r619, [%rd7+108];
	xor.b32  	%r1118, %r1118, %r619;
	ld.global.u32 	%r620, [%rd7+112];
	xor.b32  	%r1117, %r1117, %r620;
	ld.global.u32 	%r621, [%rd7+116];
	xor.b32  	%r1116, %r1116, %r621;
$L__BB0_19:
	and.b32  	%r623, %r578, 64;
	setp.eq.s32 	%p11, %r623, 0;
	@%p11 bra 	$L__BB0_21;
	ld.global.u32 	%r624, [%rd7+120];
	xor.b32  	%r1120, %r1120, %r624;
	ld.global.u32 	%r625, [%rd7+124];
	xor.b32  	%r1119, %r1119, %r625;
	ld.global.u32 	%r626, [%rd7+128];
	xor.b32  	%r1118, %r1118, %r626;
	ld.global.u32 	%r627, [%rd7+132];
	xor.b32  	%r1117, %r1117, %r627;
	ld.global.u32 	%r628, [%rd7+136];
	xor.b32  	%r1116, %r1116, %r628;
$L__BB0_21:
	and.b32  	%r630, %r578, 128;
	setp.eq.s32 	%p12, %r630, 0;
	@%p12 bra 	$L__BB0_23;
	ld.global.u32 	%r631, [%rd7+140];
	xor.b32  	%r1120, %r1120, %r631;
	ld.global.u32 	%r632, [%rd7+144];
	xor.b32  	%r1119, %r1119, %r632;
	ld.global.u32 	%r633, [%rd7+148];
	xor.b32  	%r1118, %r1118, %r633;
	ld.global.u32 	%r634, [%rd7+152];
	xor.b32  	%r1117, %r1117, %r634;
	ld.global.u32 	%r635, [%rd7+156];
	xor.b32  	%r1116, %r1116, %r635;
$L__BB0_23:
	and.b32  	%r637, %r578, 256;
	setp.eq.s32 	%p13, %r637, 0;
	@%p13 bra 	$L__BB0_25;
	ld.global.u32 	%r638, [%rd7+160];
	xor.b32  	%r1120, %r1120, %r638;
	ld.global.u32 	%r639, [%rd7+164];
	xor.b32  	%r1119, %r1119, %r639;
	ld.global.u32 	%r640, [%rd7+168];
	xor.b32  	%r1118, %r1118, %r640;
	ld.global.u32 	%r641, [%rd7+172];
	xor.b32  	%r1117, %r1117, %r641;
	ld.global.u32 	%r642, [%rd7+176];
	xor.b32  	%r1116, %r1116, %r642;
$L__BB0_25:
	and.b32  	%r644, %r578, 512;
	setp.eq.s32 	%p14, %r644, 0;
	@%p14 bra 	$L__BB0_27;
	ld.global.u32 	%r645, [%rd7+180];
	xor.b32  	%r1120, %r1120, %r645;
	ld.global.u32 	%r646, [%rd7+184];
	xor.b32  	%r1119, %r1119, %r646;
	ld.global.u32 	%r647, [%rd7+188];
	xor.b32  	%r1118, %r1118, %r647;
	ld.global.u32 	%r648, [%rd7+192];
	xor.b32  	%r1117, %r1117, %r648;
	ld.global.u32 	%r649, [%rd7+196];
	xor.b32  	%r1116, %r1116, %r649;
$L__BB0_27:
	and.b32  	%r651, %r578, 1024;
	setp.eq.s32 	%p15, %r651, 0;
	@%p15 bra 	$L__BB0_29;
	ld.global.u32 	%r652, [%rd7+200];
	xor.b32  	%r1120, %r1120, %r652;
	ld.global.u32 	%r653, [%rd7+204];
	xor.b32  	%r1119, %r1119, %r653;
	ld.global.u32 	%r654, [%rd7+208];
	xor.b32  	%r1118, %r1118, %r654;
	ld.global.u32 	%r655, [%rd7+212];
	xor.b32  	%r1117, %r1117, %r655;
	ld.global.u32 	%r656, [%rd7+216];
	xor.b32  	%r1116, %r1116, %r656;
$L__BB0_29:
	and.b32  	%r658, %r578, 2048;
	setp.eq.s32 	%p16, %r658, 0;
	@%p16 bra 	$L__BB0_31;
	ld.global.u32 	%r659, [%rd7+220];
	xor.b32  	%r1120, %r1120, %r659;
	ld.global.u32 	%r660, [%rd7+224];
	xor.b32  	%r1119, %r1119, %r660;
	ld.global.u32 	%r661, [%rd7+228];
	xor.b32  	%r1118, %r1118, %r661;
	ld.global.u32 	%r662, [%rd7+232];
	xor.b32  	%r1117, %r1117, %r662;
	ld.global.u32 	%r663, [%rd7+236];
	xor.b32  	%r1116, %r1116, %r663;
$L__BB0_31:
	and.b32  	%r665, %r578, 4096;
	setp.eq.s32 	%p17, %r665, 0;
	@%p17 bra 	$L__BB0_33;
	ld.global.u32 	%r666, [%rd7+240];
	xor.b32  	%r1120, %r1120, %r666;
	ld.global.u32 	%r667, [%rd7+244];
	xor.b32  	%r1119, %r1119, %r667;
	ld.global.u32 	%r668, [%rd7+248];
	xor.b32  	%r1118, %r1118, %r668;
	ld.global.u32 	%r669, [%rd7+252];
	xor.b32  	%r1117, %r1117, %r669;
	ld.global.u32 	%r670, [%rd7+256];
	xor.b32  	%r1116, %r1116, %r670;
$L__BB0_33:
	and.b32  	%r672, %r578, 8192;
	setp.eq.s32 	%p18, %r672, 0;
	@%p18 bra 	$L__BB0_35;
	ld.global.u32 	%r673, [%rd7+260];
	xor.b32  	%r1120, %r1120, %r673;
	ld.global.u32 	%r674, [%rd7+264];
	xor.b32  	%r1119, %r1119, %r674;
	ld.global.u32 	%r675, [%rd7+268];
	xor.b32  	%r1118, %r1118, %r675;
	ld.global.u32 	%r676, [%rd7+272];
	xor.b32  	%r1117, %r1117, %r676;
	ld.global.u32 	%r677, [%rd7+276];
	xor.b32  	%r1116, %r1116, %r677;
$L__BB0_35:
	and.b32  	%r679, %r578, 16384;
	setp.eq.s32 	%p19, %r679, 0;
	@%p19 bra 	$L__BB0_37;
	ld.global.u32 	%r680, [%rd7+280];
	xor.b32  	%r1120, %r1120, %r680;
	ld.global.u32 	%r681, [%rd7+284];
	xor.b32  	%r1119, %r1119, %r681;
	ld.global.u32 	%r682, [%rd7+288];
	xor.b32  	%r1118, %r1118, %r682;
	ld.global.u32 	%r683, [%rd7+292];
	xor.b32  	%r1117, %r1117, %r683;
	ld.global.u32 	%r684, [%rd7+296];
	xor.b32  	%r1116, %r1116, %r684;
$L__BB0_37:
	and.b32  	%r686, %r578, 32768;
	setp.eq.s32 	%p20, %r686, 0;
	@%p20 bra 	$L__BB0_39;
	ld.global.u32 	%r687, [%rd7+300];
	xor.b32  	%r1120, %r1120, %r687;
	ld.global.u32 	%r688, [%rd7+304];
	xor.b32  	%r1119, %r1119, %r688;
	ld.global.u32 	%r689, [%rd7+308];
	xor.b32  	%r1118, %r1118, %r689;
	ld.global.u32 	%r690, [%rd7+312];
	xor.b32  	%r1117, %r1117, %r690;
	ld.global.u32 	%r691, [%rd7+316];
	xor.b32  	%r1116, %r1116, %r691;
$L__BB0_39:
	add.s32 	%r1115, %r1115, 16;
	setp.ne.s32 	%p21, %r1115, 32;
	@%p21 bra 	$L__BB0_7;
	mad.lo.s32 	%r692, %r1109, -31, %r21;
	add.s32 	%r1109, %r692, 1;
	setp.ne.s32 	%p22, %r1109, 5;
	@%p22 bra 	$L__BB0_6;
	st.local.u32 	[%rd2+4], %r1120;
	st.local.v2.u32 	[%rd2+8], {%r1119, %r1118};
	st.local.v2.u32 	[%rd2+16], {%r1117, %r1116};
	setp.eq.s64 	%p23, %rd5, 1;
	@%p23 bra 	$L__BB0_116;
	mov.b32 	%r1116, 0;
	mov.u32 	%r1117, %r1116;
	mov.u32 	%r1118, %r1116;
	mov.u32 	%r1119, %r1116;
	mov.u32 	%r1120, %r1116;
	mov.u32 	%r1201, %r1116;
$L__BB0_43:
	mul.wide.u32 	%rd26, %r1201, 4;
	add.s64 	%rd27, %rd2, %rd26;
	ld.local.u32 	%r196, [%rd27+4];
	shl.b32 	%r197, %r1201, 5;
	mov.b32 	%r1207, 0;
$L__BB0_44:
	.pragma "nounroll";
	shr.u32 	%r695, %r196, %r1207;
	and.b32  	%r696, %r695, 1;
	setp.eq.b32 	%p24, %r696, 1;
	not.pred 	%p25, %p24;
	add.s32 	%r697, %r197, %r1207;
	mul.lo.s32 	%r698, %r697, 5;
	mul.wide.u32 	%rd28, %r698, 4;
	add.s64 	%rd8, %rd6, %rd28;
	@%p25 bra 	$L__BB0_46;
	ld.global.u32 	%r699, [%rd8];
	xor.b32  	%r1120, %r1120, %r699;
	ld.global.u32 	%r700, [%rd8+4];
	xor.b32  	%r1119, %r1119, %r700;
	ld.global.u32 	%r701, [%rd8+8];
	xor.b32  	%r1118, %r1118, %r701;
	ld.global.u32 	%r702, [%rd8+12];
	xor.b32  	%r1117, %r1117, %r702;
	ld.global.u32 	%r703, [%rd8+16];
	xor.b32  	%r1116, %r1116, %r703;
$L__BB0_46:
	and.b32  	%r705, %r695, 2;
	setp.eq.s32 	%p26, %r705, 0;
	@%p26 bra 	$L__BB0_48;
	ld.global.u32 	%r706, [%rd8+20];
	xor.b32  	%r1120, %r1120, %r706;
	ld.global.u32 	%r707, [%rd8+24];
	xor.b32  	%r1119, %r1119, %r707;
	ld.global.u32 	%r708, [%rd8+28];
	xor.b32  	%r1118, %r1118, %r708;
	ld.global.u32 	%r709, [%rd8+32];
	xor.b32  	%r1117, %r1117, %r709;
	ld.global.u32 	%r710, [%rd8+36];
	xor.b32  	%r1116, %r1116, %r710;
$L__BB0_48:
	and.b32  	%r712, %r695, 4;
	setp.eq.s32 	%p27, %r712, 0;
	@%p27 bra 	$L__BB0_50;
	ld.global.u32 	%r713, [%rd8+40];
	xor.b32  	%r1120, %r1120, %r713;
	ld.global.u32 	%r714, [%rd8+44];
	xor.b32  	%r1119, %r1119, %r714;
	ld.global.u32 	%r715, [%rd8+48];
	xor.b32  	%r1118, %r1118, %r715;
	ld.global.u32 	%r716, [%rd8+52];
	xor.b32  	%r1117, %r1117, %r716;
	ld.global.u32 	%r717, [%rd8+56];
	xor.b32  	%r1116, %r1116, %r717;
$L__BB0_50:
	and.b32  	%r719, %r695, 8;
	setp.eq.s32 	%p28, %r719, 0;
	@%p28 bra 	$L__BB0_52;
	ld.global.u32 	%r720, [%rd8+60];
	xor.b32  	%r1120, %r1120, %r720;
	ld.global.u32 	%r721, [%rd8+64];
	xor.b32  	%r1119, %r1119, %r721;
	ld.global.u32 	%r722, [%rd8+68];
	xor.b32  	%r1118, %r1118, %r722;
	ld.global.u32 	%r723, [%rd8+72];
	xor.b32  	%r1117, %r1117, %r723;
	ld.global.u32 	%r724, [%rd8+76];
	xor.b32  	%r1116, %r1116, %r724;
$L__BB0_52:
	and.b32  	%r726, %r695, 16;
	setp.eq.s32 	%p29, %r726, 0;
	@%p29 bra 	$L__BB0_54;
	ld.global.u32 	%r727, [%rd8+80];
	xor.b32  	%r1120, %r1120, %r727;
	ld.global.u32 	%r728, [%rd8+84];
	xor.b32  	%r1119, %r1119, %r728;
	ld.global.u32 	%r729, [%rd8+88];
	xor.b32  	%r1118, %r1118, %r729;
	ld.global.u32 	%r730, [%rd8+92];
	xor.b32  	%r1117, %r1117, %r730;
	ld.global.u32 	%r731, [%rd8+96];
	xor.b32  	%r1116, %r1116, %r731;
$L__BB0_54:
	and.b32  	%r733, %r695, 32;
	setp.eq.s32 	%p30, %r733, 0;
	@%p30 bra 	$L__BB0_56;
	ld.global.u32 	%r734, [%rd8+100];
	xor.b32  	%r1120, %r1120, %r734;
	ld.global.u32 	%r735, [%rd8+104];
	xor.b32  	%r1119, %r1119, %r735;
	ld.global.u32 	%r736, [%rd8+108];
	xor.b32  	%r1118, %r1118, %r736;
	ld.global.u32 	%r737, [%rd8+112];
	xor.b32  	%r1117, %r1117, %r737;
	ld.global.u32 	%r738, [%rd8+116];
	xor.b32  	%r1116, %r1116, %r738;
$L__BB0_56:
	and.b32  	%r740, %r695, 64;
	setp.eq.s32 	%p31, %r740, 0;
	@%p31 bra 	$L__BB0_58;
	ld.global.u32 	%r741, [%rd8+120];
	xor.b32  	%r1120, %r1120, %r741;
	ld.global.u32 	%r742, [%rd8+124];
	xor.b32  	%r1119, %r1119, %r742;
	ld.global.u32 	%r743, [%rd8+128];
	xor.b32  	%r1118, %r1118, %r743;
	ld.global.u32 	%r744, [%rd8+132];
	xor.b32  	%r1117, %r1117, %r744;
	ld.global.u32 	%r745, [%rd8+136];
	xor.b32  	%r1116, %r1116, %r745;
$L__BB0_58:
	and.b32  	%r747, %r695, 128;
	setp.eq.s32 	%p32, %r747, 0;
	@%p32 bra 	$L__BB0_60;
	ld.global.u32 	%r748, [%rd8+140];
	xor.b32  	%r1120, %r1120, %r748;
	ld.global.u32 	%r749, [%rd8+144];
	xor.b32  	%r1119, %r1119, %r749;
	ld.global.u32 	%r750, [%rd8+148];
	xor.b32  	%r1118, %r1118, %r750;
	ld.global.u32 	%r751, [%rd8+152];
	xor.b32  	%r1117, %r1117, %r751;
	ld.global.u32 	%r752, [%rd8+156];
	xor.b32  	%r1116, %r1116, %r752;
$L__BB0_60:
	and.b32  	%r754, %r695, 256;
	setp.eq.s32 	%p33, %r754, 0;
	@%p33 bra 	$L__BB0_62;
	ld.global.u32 	%r755, [%rd8+160];
	xor.b32  	%r1120, %r1120, %r755;
	ld.global.u32 	%r756, [%rd8+164];
	xor.b32  	%r1119, %r1119, %r756;
	ld.global.u32 	%r757, [%rd8+168];
	xor.b32  	%r1118, %r1118, %r757;
	ld.global.u32 	%r758, [%rd8+172];
	xor.b32  	%r1117, %r1117, %r758;
	ld.global.u32 	%r759, [%rd8+176];
	xor.b32  	%r1116, %r1116, %r759;
$L__BB0_62:
	and.b32  	%r761, %r695, 512;
	setp.eq.s32 	%p34, %r761, 0;
	@%p34 bra 	$L__BB0_64;
	ld.global.u32 	%r762, [%rd8+180];
	xor.b32  	%r1120, %r1120, %r762;
	ld.global.u32 	%r763, [%rd8+184];
	xor.b32  	%r1119, %r1119, %r763;
	ld.global.u32 	%r764, [%rd8+188];
	xor.b32  	%r1118, %r1118, %r764;
	ld.global.u32 	%r765, [%rd8+192];
	xor.b32  	%r1117, %r1117, %r765;
	ld.global.u32 	%r766, [%rd8+196];
	xor.b32  	%r1116, %r1116, %r766;
$L__BB0_64:
	and.b32  	%r768, %r695, 1024;
	setp.eq.s32 	%p35, %r768, 0;
	@%p35 bra 	$L__BB0_66;
	ld.global.u32 	%r769, [%rd8+200];
	xor.b32  	%r1120, %r1120, %r769;
	ld.global.u32 	%r770, [%rd8+204];
	xor.b32  	%r1119, %r1119, %r770;
	ld.global.u32 	%r771, [%rd8+208];
	xor.b32  	%r1118, %r1118, %r771;
	ld.global.u32 	%r772, [%rd8+212];
	xor.b32  	%r1117, %r1117, %r772;
	ld.global.u32 	%r773, [%rd8+216];
	xor.b32  	%r1116, %r1116, %r773;
$L__BB0_66:
	and.b32  	%r775, %r695, 2048;
	setp.eq.s32 	%p36, %r775, 0;
	@%p36 bra 	$L__BB0_68;
	ld.global.u32 	%r776, [%rd8+220];
	xor.b32  	%r1120, %r1120, %r776;
	ld.global.u32 	%r777, [%rd8+224];
	xor.b32  	%r1119, %r1119, %r777;
	ld.global.u32 	%r778, [%rd8+228];
	xor.b32  	%r1118, %r1118, %r778;
	ld.global.u32 	%r779, [%rd8+232];
	xor.b32  	%r1117, %r1117, %r779;
	ld.global.u32 	%r780, [%rd8+236];
	xor.b32  	%r1116, %r1116, %r780;
$L__BB0_68:
	and.b32  	%r782, %r695, 4096;
	setp.eq.s32 	%p37, %r782, 0;
	@%p37 bra 	$L__BB0_70;
	ld.global.u32 	%r783, [%rd8+240];
	xor.b32  	%r1120, %r1120, %r783;
	ld.global.u32 	%r784, [%rd8+244];
	xor.b32  	%r1119, %r1119, %r784;
	ld.global.u32 	%r785, [%rd8+248];
	xor.b32  	%r1118, %r1118, %r785;
	ld.global.u32 	%r786, [%rd8+252];
	xor.b32  	%r1117, %r1117, %r786;
	ld.global.u32 	%r787, [%rd8+256];
	xor.b32  	%r1116, %r1116, %r787;
$L__BB0_70:
	and.b32  	%r789, %r695, 8192;
	setp.eq.s32 	%p38, %r789, 0;
	@%p38 bra 	$L__BB0_72;
	ld.global.u32 	%r790, [%rd8+260];
	xor.b32  	%r1120, %r1120, %r790;
	ld.global.u32 	%r791, [%rd8+264];
	xor.b32  	%r1119, %r1119, %r791;
	ld.global.u32 	%r792, [%rd8+268];
	xor.b32  	%r1118, %r1118, %r792;
	ld.global.u32 	%r793, [%rd8+272];
	xor.b32  	%r1117, %r1117, %r793;
	ld.global.u32 	%r794, [%rd8+276];
	xor.b32  	%r1116, %r1116, %r794;
$L__BB0_72:
	and.b32  	%r796, %r695, 16384;
	setp.eq.s32 	%p39, %r796, 0;
	@%p39 bra 	$L__BB0_74;
	ld.global.u32 	%r797, [%rd8+280];
	xor.b32  	%r1120, %r1120, %r797;
	ld.global.u32 	%r798, [%rd8+284];
	xor.b32  	%r1119, %r1119, %r798;
	ld.global.u32 	%r799, [%rd8+288];
	xor.b32  	%r1118, %r1118, %r799;
	ld.global.u32 	%r800, [%rd8+292];
	xor.b32  	%r1117, %r1117, %r800;
	ld.global.u32 	%r801, [%rd8+296];
	xor.b32  	%r1116, %r1116, %r801;
$L__BB0_74:
	and.b32  	%r803, %r695, 32768;
	setp.eq.s32 	%p40, %r803, 0;
	@%p40 bra 	$L__BB0_76;
	ld.global.u32 	%r804, [%rd8+300];
	xor.b32  	%r1120, %r1120, %r804;
	ld.global.u32 	%r805, [%rd8+304];
	xor.b32  	%r1119, %r1119, %r805;
	ld.global.u32 	%r806, [%rd8+308];
	xor.b32  	%r1118, %r1118, %r806;
	ld.global.u32 	%r807, [%rd8+312];
	xor.b32  	%r1117, %r1117, %r807;
	ld.global.u32 	%r808, [%rd8+316];
	xor.b32  	%r1116, %r1116, %r808;
$L__BB0_76:
	add.s32 	%r1207, %r1207, 16;
	setp.ne.s32 	%p41, %r1207, 32;
	@%p41 bra 	$L__BB0_44;
	mad.lo.s32 	%r809, %r1201, -31, %r197;
	add.s32 	%r1201, %r809, 1;
	setp.ne.s32 	%p42, %r1201, 5;
	@%p42 bra 	$L__BB0_43;
	st.local.u32 	[%rd2+4], %r1120;
	st.local.v2.u32 	[%rd2+8], {%r1119, %r1118};
	st.local.v2.u32 	[%rd2+16], {%r1117, %r1116};
	setp.ne.s64 	%p43, %rd5, 3;
	@%p43 bra 	$L__BB0_116;
	mov.b32 	%r1116, 0;
	mov.u32 	%r1117, %r1116;
	mov.u32 	%r1118, %r1116;
	mov.u32 	%r1119, %r1116;
	mov.u32 	%r1120, %r1116;
	mov.u32 	%r1293, %r1116;
$L__BB0_80:
	mul.wide.u32 	%rd29, %r1293, 4;
	add.s64 	%rd30, %rd2, %rd29;
	ld.local.u32 	%r372, [%rd30+4];
	shl.b32 	%r373, %r1293, 5;
	mov.b32 	%r1299, 0;
$L__BB0_81:
	.pragma "nounroll";
	shr.u32 	%r812, %r372, %r1299;
	and.b32  	%r813, %r812, 1;
	setp.eq.b32 	%p44, %r813, 1;
	not.pred 	%p45, %p44;
	add.s32 	%r814, %r373, %r1299;
	mul.lo.s32 	%r815, %r814, 5;
	mul.wide.u32 	%rd31, %r815, 4;
	add.s64 	%rd9, %rd6, %rd31;
	@%p45 bra 	$L__BB0_83;
	ld.global.u32 	%r816, [%rd9];
	xor.b32  	%r1120, %r1120, %r816;
	ld.global.u32 	%r817, [%rd9+4];
	xor.b32  	%r1119, %r1119, %r817;
	ld.global.u32 	%r818, [%rd9+8];
	xor.b32  	%r1118, %r1118, %r818;
	ld.global.u32 	%r819, [%rd9+12];
	xor.b32  	%r1117, %r1117, %r819;
	ld.global.u32 	%r820, [%rd9+16];
	xor.b32  	%r1116, %r1116, %r820;
$L__BB0_83:
	and.b32  	%r822, %r812, 2;
	setp.eq.s32 	%p46, %r822, 0;
	@%p46 bra 	$L__BB0_85;
	ld.global.u32 	%r823, [%rd9+20];
	xor.b32  	%r1120, %r1120, %r823;
	ld.global.u32 	%r824, [%rd9+24];
	xor.b32  	%r1119, %r1119, %r824;
	ld.global.u32 	%r825, [%rd9+28];
	xor.b32  	%r1118, %r1118, %r825;
	ld.global.u32 	%r826, [%rd9+32];
	xor.b32  	%r1117, %r1117, %r826;
	ld.global.u32 	%r827, [%rd9+36];
	xor.b32  	%r1116, %r1116, %r827;
$L__BB0_85:
	and.b32  	%r829, %r812, 4;
	setp.eq.s32 	%p47, %r829, 0;
	@%p47 bra 	$L__BB0_87;
	ld.global.u32 	%r830, [%rd9+40];
	xor.b32  	%r1120, %r1120, %r830;
	ld.global.u32 	%r831, [%rd9+44];
	xor.b32  	%r1119, %r1119, %r831;
	ld.global.u32 	%r832, [%rd9+48];
	xor.b32  	%r1118, %r1118, %r832;
	ld.global.u32 	%r833, [%rd9+52];
	xor.b32  	%r1117, %r1117, %r833;
	ld.global.u32 	%r834, [%rd9+56];
	xor.b32  	%r1116, %r1116, %r834;
$L__BB0_87:
	and.b32  	%r836, %r812, 8;
	setp.eq.s32 	%p48, %r836, 0;
	@%p48 bra 	$L__BB0_89;
	ld.global.u32 	%r837, [%rd9+60];
	xor.b32  	%r1120, %r1120, %r837;
	ld.global.u32 	%r838, [%rd9+64];
	xor.b32  	%r1119, %r1119, %r838;
	ld.global.u32 	%r839, [%rd9+68];
	xor.b32  	%r1118, %r1118, %r839;
	ld.global.u32 	%r840, [%rd9+72];
	xor.b32  	%r1117, %r1117, %r840;
	ld.global.u32 	%r841, [%rd9+76];
	xor.b32  	%r1116, %r1116, %r841;
$L__BB0_89:
	and.b32  	%r843, %r812, 16;
	setp.eq.s32 	%p49, %r843, 0;
	@%p49 bra 	$L__BB0_91;
	ld.global.u32 	%r844, [%rd9+80];
	xor.b32  	%r1120, %r1120, %r844;
	ld.global.u32 	%r845, [%rd9+84];
	xor.b32  	%r1119, %r1119, %r845;
	ld.global.u32 	%r846, [%rd9+88];
	xor.b32  	%r1118, %r1118, %r846;
	ld.global.u32 	%r847, [%rd9+92];
	xor.b32  	%r1117, %r1117, %r847;
	ld.global.u32 	%r848, [%rd9+96];
	xor.b32  	%r1116, %r1116, %r848;
$L__BB0_91:
	and.b32  	%r850, %r812, 32;
	setp.eq.s32 	%p50, %r850, 0;
	@%p50 bra 	$L__BB0_93;
	ld.global.u32 	%r851, [%rd9+100];
	xor.b32  	%r1120, %r1120, %r851;
	ld.global.u32 	%r852, [%rd9+104];
	xor.b32  	%r1119, %r1119, %r852;
	ld.global.u32 	%r853, [%rd9+108];
	xor.b32  	%r1118, %r1118, %r853;
	ld.global.u32 	%r854, [%rd9+112];
	xor.b32  	%r1117, %r1117, %r854;
	ld.global.u32 	%r855, [%rd9+116];
	xor.b32  	%r1116, %r1116, %r855;
$L__BB0_93:
	and.b32  	%r857, %r812, 64;
	setp.eq.s32 	%p51, %r857, 0;
	@%p51 bra 	$L__BB0_95;
	ld.global.u32 	%r858, [%rd9+120];
	xor.b32  	%r1120, %r1120, %r858;
	ld.global.u32 	%r859, [%rd9+124];
	xor.b32  	%r1119, %r1119, %r859;
	ld.global.u32 	%r860, [%rd9+128];
	xor.b32  	%r1118, %r1118, %r860;
	ld.global.u32 	%r861, [%rd9+132];
	xor.b32  	%r1117, %r1117, %r861;
	ld.global.u32 	%r862, [%rd9+136];
	xor.b32  	%r1116, %r1116, %r862;
$L__BB0_95:
	and.b32  	%r864, %r812, 128;
	setp.eq.s32 	%p52, %r864, 0;
	@%p52 bra 	$L__BB0_97;
	ld.global.u32 	%r865, [%rd9+140];
	xor.b32  	%r1120, %r1120, %r865;
	ld.global.u32 	%r866, [%rd9+144];
	xor.b32  	%r1119, %r1119, %r866;
	ld.global.u32 	%r867, [%rd9+148];
	xor.b32  	%r1118, %r1118, %r867;
	ld.global.u32 	%r868, [%rd9+152];
	xor.b32  	%r1117, %r1117, %r868;
	ld.global.u32 	%r869, [%rd9+156];
	xor.b32  	%r1116, %r1116, %r869;
$L__BB0_97:
	and.b32  	%r871, %r812, 256;
	setp.eq.s32 	%p53, %r871, 0;
	@%p53 bra 	$L__BB0_99;
	ld.global.u32 	%r872, [%rd9+160];
	xor.b32  	%r1120, %r1120, %r872;
	ld.global.u32 	%r873, [%rd9+164];
	xor.b32  	%r1119, %r1119, %r873;
	ld.global.u32 	%r874, [%rd9+168];
	xor.b32  	%r1118, %r1118, %r874;
	ld.global.u32 	%r875, [%rd9+172];
	xor.b32  	%r1117, %r1117, %r875;
	ld.global.u32 	%r876, [%rd9+176];
	xor.b32  	%r1116, %r1116, %r876;
$L__BB0_99:
	and.b32  	%r878, %r812, 512;
	setp.eq.s32 	%p54, %r878, 0;
	@%p54 bra 	$L__BB0_101;
	ld.global.u32 	%r879, [%rd9+180];
	xor.b32  	%r1120, %r1120, %r879;
	ld.global.u32 	%r880, [%rd9+184];
	xor.b32  	%r1119, %r1119, %r880;
	ld.global.u32 	%r881, [%rd9+188];
	xor.b32  	%r1118, %r1118, %r881;
	ld.global.u32 	%r882, [%rd9+192];
	xor.b32  	%r1117, %r1117, %r882;
	ld.global.u32 	%r883, [%rd9+196];
	xor.b32  	%r1116, %r1116, %r883;
$L__BB0_101:
	and.b32  	%r885, %r812, 1024;
	setp.eq.s32 	%p55, %r885, 0;
	@%p55 bra 	$L__BB0_103;
	ld.global.u32 	%r886, [%rd9+200];
	xor.b32  	%r1120, %r1120, %r886;
	ld.global.u32 	%r887, [%rd9+204];
	xor.b32  	%r1119, %r1119, %r887;
	ld.global.u32 	%r888, [%rd9+208];
	xor.b32  	%r1118, %r1118, %r888;
	ld.global.u32 	%r889, [%rd9+212];
	xor.b32  	%r1117, %r1117, %r889;
	ld.global.u32 	%r890, [%rd9+216];
	xor.b32  	%r1116, %r1116, %r890;
$L__BB0_103:
	and.b32  	%r892, %r812, 2048;
	setp.eq.s32 	%p56, %r892, 0;
	@%p56 bra 	$L__BB0_105;
	ld.global.u32 	%r893, [%rd9+220];
	xor.b32  	%r1120, %r1120, %r893;
	ld.global.u32 	%r894, [%rd9+224];
	xor.b32  	%r1119, %r1119, %r894;
	ld.global.u32 	%r895, [%rd9+228];
	xor.b32  	%r1118, %r1118, %r895;
	ld.global.u32 	%r896, [%rd9+232];
	xor.b32  	%r1117, %r1117, %r896;
	ld.global.u32 	%r897, [%rd9+236];
	xor.b32  	%r1116, %r1116, %r897;
$L__BB0_105:
	and.b32  	%r899, %r812, 4096;
	setp.eq.s32 	%p57, %r899, 0;
	@%p57 bra 	$L__BB0_107;
	ld.global.u32 	%r900, [%rd9+240];
	xor.b32  	%r1120, %r1120, %r900;
	ld.global.u32 	%r901, [%rd9+244];
	xor.b32  	%r1119, %r1119, %r901;
	ld.global.u32 	%r902, [%rd9+248];
	xor.b32  	%r1118, %r1118, %r902;
	ld.global.u32 	%r903, [%rd9+252];
	xor.b32  	%r1117, %r1117, %r903;
	ld.global.u32 	%r904, [%rd9+256];
	xor.b32  	%r1116, %r1116, %r904;
$L__BB0_107:
	and.b32  	%r906, %r812, 8192;
	setp.eq.s32 	%p58, %r906, 0;
	@%p58 bra 	$L__BB0_109;
	ld.global.u32 	%r907, [%rd9+260];
	xor.b32  	%r1120, %r1120, %r907;
	ld.global.u32 	%r908, [%rd9+264];
	xor.b32  	%r1119, %r1119, %r908;
	ld.global.u32 	%r909, [%rd9+268];
	xor.b32  	%r1118, %r1118, %r909;
	ld.global.u32 	%r910, [%rd9+272];
	xor.b32  	%r1117, %r1117, %r910;
	ld.global.u32 	%r911, [%rd9+276];
	xor.b32  	%r1116, %r1116, %r911;
$L__BB0_109:
	and.b32  	%r913, %r812, 16384;
	setp.eq.s32 	%p59, %r913, 0;
	@%p59 bra 	$L__BB0_111;
	ld.global.u32 	%r914, [%rd9+280];
	xor.b32  	%r1120, %r1120, %r914;
	ld.global.u32 	%r915, [%rd9+284];
	xor.b32  	%r1119, %r1119, %r915;
	ld.global.u32 	%r916, [%rd9+288];
	xor.b32  	%r1118, %r1118, %r916;
	ld.global.u32 	%r917, [%rd9+292];
	xor.b32  	%r1117, %r1117, %r917;
	ld.global.u32 	%r918, [%rd9+296];
	xor.b32  	%r1116, %r1116, %r918;
$L__BB0_111:
	and.b32  	%r920, %r812, 32768;
	setp.eq.s32 	%p60, %r920, 0;
	@%p60 bra 	$L__BB0_113;
	ld.global.u32 	%r921, [%rd9+300];
	xor.b32  	%r1120, %r1120, %r921;
	ld.global.u32 	%r922, [%rd9+304];
	xor.b32  	%r1119, %r1119, %r922;
	ld.global.u32 	%r923, [%rd9+308];
	xor.b32  	%r1118, %r1118, %r923;
	ld.global.u32 	%r924, [%rd9+312];
	xor.b32  	%r1117, %r1117, %r924;
	ld.global.u32 	%r925, [%rd9+316];
	xor.b32  	%r1116, %r1116, %r925;
$L__BB0_113:
	add.s32 	%r1299, %r1299, 16;
	setp.ne.s32 	%p61, %r1299, 32;
	@%p61 bra 	$L__BB0_81;
	mad.lo.s32 	%r926, %r1293, -31, %r373;
	add.s32 	%r1293, %r926, 1;
	setp.ne.s32 	%p62, %r1293, 5;
	@%p62 bra 	$L__BB0_80;
	st.local.u32 	[%rd2+4], %r1120;
	st.local.v2.u32 	[%rd2+8], {%r1119, %r1118};
	st.local.v2.u32 	[%rd2+16], {%r1117, %r1116};
$L__BB0_116:
	shr.u64 	%rd44, %rd4, 2;
	add.s32 	%r1103, %r1103, 1;
	setp.gt.u64 	%p63, %rd4, 3;
	@%p63 bra 	$L__BB0_4;
$L__BB0_117:
	setp.eq.s64 	%p64, %rd16, 0;
	mov.b64 	%rd47, 0;
	@%p64 bra 	$L__BB0_120;
	mov.b64 	%rd45, 0;
	mov.u64 	%rd47, %rd45;
$L__BB0_119:
	add.s32 	%r559, %r1390, 5436555;
	shr.u32 	%r927, %r1120, 2;
	xor.b32  	%r928, %r927, %r1120;
	shl.b32 	%r929, %r1116, 4;
	shl.b32 	%r930, %r928, 1;
	xor.b32  	%r931, %r930, %r929;
	xor.b32  	%r932, %r931, %r928;
	xor.b32  	%r933, %r932, %r1116;
	add.s32 	%r934, %r1390, 1;
	add.s32 	%r935, %r933, %r934;
	and.b32  	%r936, %r935, 3;
	shr.u32 	%r937, %r1119, 2;
	xor.b32  	%r938, %r937, %r1119;
	shl.b32 	%r939, %r933, 4;
	shl.b32 	%r940, %r938, 1;
	xor.b32  	%r941, %r940, %r939;
	xor.b32  	%r942, %r941, %r938;
	xor.b32  	%r943, %r942, %r933;
	xor.b32  	%r944, %r1390, 2;
	add.s32 	%r945, %r943, %r944;
	and.b32  	%r946, %r945, 3;
	add.s32 	%r947, %r936, %r946;
	shr.u32 	%r948, %r1118, 2;
	xor.b32  	%r949, %r948, %r1118;
	shl.b32 	%r950, %r943, 4;
	shl.b32 	%r951, %r949, 1;
	xor.b32  	%r952, %r951, %r950;
	xor.b32  	%r953, %r952, %r949;
	xor.b32  	%r954, %r953, %r943;
	add.s32 	%r955, %r1390, 3;
	add.s32 	%r956, %r954, %r955;
	and.b32  	%r957, %r956, 3;
	add.s32 	%r958, %r947, %r957;
	shr.u32 	%r959, %r1117, 2;
	xor.b32  	%r960, %r959, %r1117;
	shl.b32 	%r961, %r954, 4;
	shl.b32 	%r962, %r960, 1;
	xor.b32  	%r963, %r962, %r961;
	xor.b32  	%r964, %r963, %r960;
	xor.b32  	%r965, %r964, %r954;
	add.s32 	%r966, %r965, %r1390;
	and.b32  	%r967, %r966, 3;
	add.s32 	%r968, %r958, %r967;
	shr.u32 	%r969, %r1116, 2;
	xor.b32  	%r970, %r969, %r1116;
	shl.b32 	%r971, %r965, 4;
	shl.b32 	%r972, %r970, 1;
	xor.b32  	%r973, %r972, %r971;
	xor.b32  	%r974, %r973, %r970;
	xor.b32  	%r975, %r974, %r965;
	add.s32 	%r976, %r975, %r934;
	and.b32  	%r977, %r976, 3;
	add.s32 	%r978, %r968, %r977;
	shr.u32 	%r979, %r933, 2;
	xor.b32  	%r980, %r979, %r933;
	shl.b32 	%r981, %r975, 4;
	shl.b32 	%r982, %r980, 1;
	xor.b32  	%r983, %r982, %r981;
	xor.b32  	%r984, %r983, %r980;
	xor.b32  	%r985, %r984, %r975;
	add.s32 	%r986, %r985, %r944;
	and.b32  	%r987, %r986, 3;
	add.s32 	%r988, %r978, %r987;
	add.s32 	%r989, %r988, 6;
	cvt.u64.u32 	%rd34, %r989;
	shr.u32 	%r990, %r943, 2;
	xor.b32  	%r991, %r990, %r943;
	shl.b32 	%r992, %r985, 4;
	shl.b32 	%r993, %r991, 1;
	xor.b32  	%r994, %r993, %r992;
	xor.b32  	%r995, %r994, %r991;
	xor.b32  	%r996, %r995, %r985;
	add.s32 	%r997, %r996, %r955;
	and.b32  	%r998, %r997, 3;
	add.s32 	%r999, %r998, 1;
	cvt.u64.u32 	%rd35, %r999;
	add.s64 	%rd36, %rd34, %rd35;
	shr.u32 	%r1000, %r954, 2;
	xor.b32  	%r1001, %r1000, %r954;
	shl.b32 	%r1002, %r996, 4;
	shl.b32 	%r1003, %r1001, 1;
	xor.b32  	%r1004, %r1003, %r1002;
	xor.b32  	%r1005, %r1004, %r1001;
	xor.b32  	%r1006, %r1005, %r996;
	add.s32 	%r1007, %r1006, %r1390;
	and.b32  	%r1008, %r1007, 3;
	add.s32 	%r1009, %r1008, 1;
	cvt.u64.u32 	%rd37, %r1009;
	add.s64 	%rd38, %rd36, %rd37;
	shr.u32 	%r1010, %r965, 2;
	xor.b32  	%r1011, %r1010, %r965;
	shl.b32 	%r1012, %r1006, 4;
	shl.b32 	%r1013, %r1011, 1;
	xor.b32  	%r1014, %r1013, %r1012;
	xor.b32  	%r1015, %r1014, %r1011;
	xor.b32  	%r1016, %r1015, %r1006;
	add.s32 	%r1017, %r1016, %r934;
	and.b32  	%r1018, %r1017, 3;
	add.s32 	%r1019, %r1018, 1;
	cvt.u64.u32 	%rd39, %r1019;
	add.s64 	%rd40, %rd38, %rd39;
	shr.u32 	%r1020, %r975, 2;
	xor.b32  	%r1021, %r1020, %r975;
	shl.b32 	%r1022, %r1016, 4;
	shl.b32 	%r1023, %r1021, 1;
	xor.b32  	%r1024, %r1023, %r1022;
	xor.b32  	%r1025, %r1024, %r1021;
	xor.b32  	%r1026, %r1025, %r1016;
	add.s32 	%r1027, %r1390, %r1026;
	add.s32 	%r1028, %r1027, 3624370;
	mul.hi.u32 	%r1029, %r1028, -1431655765;
	shr.u32 	%r1030, %r1029, 2;
	mul.lo.s32 	%r1031, %r1030, 6;
	sub.s32 	%r1032, %r1028, %r1031;
	shr.u32 	%r1033, %r985, 2;
	xor.b32  	%r1034, %r1033, %r985;
	shl.b32 	%r1035, %r1026, 4;
	shl.b32 	%r1036, %r1034, 1;
	xor.b32  	%r1037, %r1036, %r1035;
	xor.b32  	%r1038, %r1037, %r1034;
	xor.b32  	%r1120, %r1038, %r1026;
	add.s32 	%r1039, %r1390, %r1120;
	add.s32 	%r1040, %r1039, 3986807;
	mul.hi.u32 	%r1041, %r1040, -1431655765;
	shr.u32 	%r1042, %r1041, 2;
	mul.lo.s32 	%r1043, %r1042, 6;
	sub.s32 	%r1044, %r1040, %r1043;
	add.s32 	%r1045, %r1032, %r1044;
	shr.u32 	%r1046, %r996, 2;
	xor.b32  	%r1047, %r1046, %r996;
	shl.b32 	%r1048, %r1120, 4;
	shl.b32 	%r1049, %r1047, 1;
	xor.b32  	%r1050, %r1049, %r1048;
	xor.b32  	%r1051, %r1050, %r1047;
	xor.b32  	%r1119, %r1051, %r1120;
	add.s32 	%r1052, %r1390, %r1119;
	add.s32 	%r1053, %r1052, 4349244;
	mul.hi.u32 	%r1054, %r1053, -1431655765;
	shr.u32 	%r1055, %r1054, 2;
	mul.lo.s32 	%r1056, %r1055, 6;
	sub.s32 	%r1057, %r1053, %r1056;
	add.s32 	%r1058, %r1045, %r1057;
	shr.u32 	%r1059, %r1006, 2;
	xor.b32  	%r1060, %r1059, %r1006;
	shl.b32 	%r1061, %r1119, 4;
	shl.b32 	%r1062, %r1060, 1;
	xor.b32  	%r1063, %r1062, %r1061;
	xor.b32  	%r1064, %r1063, %r1060;
	xor.b32  	%r1118, %r1064, %r1119;
	add.s32 	%r1065, %r1390, %r1118;
	add.s32 	%r1066, %r1065, 4711681;
	mul.hi.u32 	%r1067, %r1066, -1431655765;
	shr.u32 	%r1068, %r1067, 2;
	mul.lo.s32 	%r1069, %r1068, 6;
	sub.s32 	%r1070, %r1066, %r1069;
	add.s32 	%r1071, %r1058, %r1070;
	shr.u32 	%r1072, %r1016, 2;
	xor.b32  	%r1073, %r1072, %r1016;
	shl.b32 	%r1074, %r1118, 4;
	shl.b32 	%r1075, %r1073, 1;
	xor.b32  	%r1076, %r1075, %r1074;
	xor.b32  	%r1077, %r1076, %r1073;
	xor.b32  	%r1117, %r1077, %r1118;
	add.s32 	%r1078, %r1390, %r1117;
	add.s32 	%r1079, %r1078, 5074118;
	mul.hi.u32 	%r1080, %r1079, -1431655765;
	shr.u32 	%r1081, %r1080, 2;
	mul.lo.s32 	%r1082, %r1081, 6;
	sub.s32 	%r1083, %r1079, %r1082;
	add.s32 	%r1084, %r1071, %r1083;
	shr.u32 	%r1085, %r1026, 2;
	xor.b32  	%r1086, %r1085, %r1026;
	shl.b32 	%r1087, %r1117, 4;
	shl.b32 	%r1088, %r1086, 1;
	xor.b32  	%r1089, %r1088, %r1087;
	xor.b32  	%r1090, %r1089, %r1086;
	xor.b32  	%r1116, %r1090, %r1117;
	add.s32 	%r1091, %r1116, %r559;
	mul.hi.u32 	%r1092, %r1091, -1431655765;
	shr.u32 	%r1093, %r1092, 2;
	mul.lo.s32 	%r1094, %r1093, 6;
	sub.s32 	%r1095, %r1091, %r1094;
	add.s32 	%r1096, %r1084, %r1095;
	add.s32 	%r1097, %r1096, 6;
	cvt.u64.u32 	%rd41, %r1097;
	setp.gt.u64 	%p65, %rd40, %rd41;
	selp.u64 	%rd42, 1, 0, %p65;
	add.s64 	%rd47, %rd47, %rd42;
	add.s64 	%rd45, %rd45, 1;
	setp.gt.u64 	%p66, %rd16, %rd45;
	mov.u32 	%r1390, %r559;
	@%p66 bra 	$L__BB0_119;
$L__BB0_120:
	atom.global.add.u64 	%rd43, [%rd1], %rd47;
	ret;

}


// ===== COMPILED SASS (sm_100) =====

	.target	sm_100

	.elftype	@"ET_EXEC"


//--------------------- .note.nv.tkinfo           --------------------------
	.section	.note.nv.tkinfo,"",@"SHT_NOTE"
	.sectionflags	@"SHF_NOTE_NV_TKINFO"
	.tkinfo
        /*0018*/ 	.word	0x00000002
        /*0030*/ 	.string	""
        /*0030*/ 	.string	"ptxas"
        /*0030*/ 	.string	"Cuda compilation tools, release 13.0, V13.0.88"
        /*0030*/ 	.string	"Build cuda_13.0.r13.0/compiler.36424714_0"
        /*0030*/ 	.string	"-arch sm_100 -m 64 "



//--------------------- .note.nv.cuinfo           --------------------------
	.section	.note.nv.cuinfo,"",@"SHT_NOTE"
	.sectionflags	@"SHF_NOTE_NV_CUINFO"
        /*0018*/ 	.short	0x0002
        /*001a*/ 	.short	0x0064
        /*001c*/ 	.short	0x0082
	.zero		2


//--------------------- .nv.info                  --------------------------
	.section	.nv.info,"",@"SHT_CUDA_INFO"
	.align	4


	//----- nvinfo : EIATTR_REGCOUNT
	.align		4
        /*0000*/ 	.byte	0x04, 0x2f
        /*0002*/ 	.short	(.L_10 - .L_9)
	.align		4
.L_9:
        /*0004*/ 	.word	index@(_Z4gamemmPy)
        /*0008*/ 	.word	0x0000001f


	//----- nvinfo : EIATTR_FRAME_SIZE
	.align		4
.L_10:
        /*000c*/ 	.byte	0x04, 0x11
        /*000e*/ 	.short	(.L_12 - .L_11)
	.align		4
.L_11:
        /*0010*/ 	.word	index@(_Z4gamemmPy)
        /*0014*/ 	.word	0x00000030


	//----- nvinfo : EIATTR_MIN_STACK_SIZE
	.align		4
.L_12:
        /*0018*/ 	.byte	0x04, 0x12
        /*001a*/ 	.short	(.L_14 - .L_13)
	.align		4
.L_13:
        /*001c*/ 	.word	index@(_Z4gamemmPy)
        /*0020*/ 	.word	0x00000030
.L_14:


//--------------------- .nv.compat                --------------------------
	.section	.nv.compat,"",@"SHT_CUDA_COMPAT_INFO"
	.align	4
        /*0000*/ 	.byte	0x02, 0x09, 0x00, 0x00, 0x02, 0x02, 0x01, 0x00, 0x02, 0x05, 0x05, 0x00, 0x03, 0x07, 0x01, 0x01
        /*0010*/ 	.byte	0x02, 0x03, 0x00, 0x00, 0x02, 0x06, 0x01, 0x00, 0x04, 0x0b, 0x08, 0x00, 0x09, 0x00, 0x00, 0x00
        /*0020*/ 	.byte	0x00, 0x00, 0x00, 0x00


//--------------------- .nv.info._Z4gamemmPy      --------------------------
	.section	.nv.info._Z4gamemmPy,"",@"SHT_CUDA_INFO"
	.sectionflags	@""
	.align	4


	//----- nvinfo : EIATTR_CUDA_API_VERSION
	.align		4
        /*0000*/ 	.byte	0x04, 0x37
        /*0002*/ 	.short	(.L_16 - .L_15)
.L_15:
        /*0004*/ 	.word	0x00000082


	//----- nvinfo : EIATTR_KPARAM_INFO
	.align		4
.L_16:
        /*0008*/ 	.byte	0x04, 0x17
        /*000a*/ 	.short	(.L_18 - .L_17)
.L_17:
        /*000c*/ 	.word	0x00000000
        /*0010*/ 	.short	0x0002
        /*0012*/ 	.short	0x0010
        /*0014*/ 	.byte	0x00, 0xf5, 0x21, 0x00


	//----- nvinfo : EIATTR_KPARAM_INFO
	.align		4
.L_18:
        /*0018*/ 	.byte	0x04, 0x17
        /*001a*/ 	.short	(.L_20 - .L_19)
.L_19:
        /*001c*/ 	.word	0x00000000
        /*0020*/ 	.short	0x0001
        /*0022*/ 	.short	0x0008
        /*0024*/ 	.byte	0x00, 0xf0, 0x21, 0x00


	//----- nvinfo : EIATTR_KPARAM_INFO
	.align		4
.L_20:
        /*0028*/ 	.byte	0x04, 0x17
        /*002a*/ 	.short	(.L_22 - .L_21)
.L_21:
        /*002c*/ 	.word	0x00000000
        /*0030*/ 	.short	0x0000
        /*0032*/ 	.short	0x0000
        /*0034*/ 	.byte	0x00, 0xf0, 0x21, 0x00


	//----- nvinfo : EIATTR_SPARSE_MMA_MASK
	.align		4
.L_22:
        /*0038*/ 	.byte	0x03, 0x50
        /*003a*/ 	.short	0x0000


	//----- nvinfo : EIATTR_MAXREG_COUNT
	.align		4
        /*003c*/ 	.byte	0x03, 0x1b
        /*003e*/ 	.short	0x00ff


	//----- nvinfo : EIATTR_MERCURY_ISA_VERSION
	.align		4
        /*0040*/ 	.byte	0x03, 0x5f
        /*0042*/ 	.short	0x0101


	//----- nvinfo : EIATTR_VRC_CTA_INIT_COUNT
	.align		4
        /*0044*/ 	.byte	0x02, 0x4a
	.zero		1
	.zero		1


	//----- nvinfo : EIATTR_EXIT_INSTR_OFFSETS
	.align		4
        /*0048*/ 	.byte	0x04, 0x1c
        /*004a*/ 	.short	(.L_24 - .L_23)


	//   ....[0]....
.L_23:
        /*004c*/ 	.word	0x00003170


	//----- nvinfo : EIATTR_CRS_STACK_SIZE
	.align		4
.L_24:
        /*0050*/ 	.byte	0x04, 0x1e
        /*0052*/ 	.short	(.L_26 - .L_25)
.L_25:
        /*0054*/ 	.word	0x00000000


	//----- nvinfo : EIATTR_CBANK_PARAM_SIZE
	.align		4
.L_26:
        /*0058*/ 	.byte	0x03, 0x19
        /*005a*/ 	.short	0x0018


	//----- nvinfo : EIATTR_PARAM_CBANK
	.align		4
        /*005c*/ 	.byte	0x04, 0x0a
        /*005e*/ 	.short	(.L_28 - .L_27)
	.align		4
.L_27:
        /*0060*/ 	.word	index@(.nv.constant0._Z4gamemmPy)
        /*0064*/ 	.short	0x0380
        /*0066*/ 	.short	0x0018


	//----- nvinfo : EIATTR_SW_WAR
	.align		4
.L_28:
        /*0068*/ 	.byte	0x04, 0x36
        /*006a*/ 	.short	(.L_30 - .L_29)
.L_29:
        /*006c*/ 	.word	0x00000008
.L_30:


//--------------------- .nv.callgraph             --------------------------
	.section	.nv.callgraph,"",@"SHT_CUDA_CALLGRAPH"
	.align	4
	.sectionentsize	8
	.align		4
        /*0000*/ 	.word	0x00000000
	.align		4
        /*0004*/ 	.word	0xffffffff
	.align		4
        /*0008*/ 	.word	0x00000000
	.align		4
        /*000c*/ 	.word	0xfffffffe
	.align		4
        /*0010*/ 	.word	0x00000000
	.align		4
        /*0014*/ 	.word	0xfffffffd
	.align		4
        /*0018*/ 	.word	0x00000000
	.align		4
        /*001c*/ 	.word	0xfffffffc


//--------------------- .nv.constant4             --------------------------
	.section	.nv.constant4,"a",@progbits
	.align	8
	.align		8
.nv.constant4:
        /*0000*/ 	.dword	precalc_xorwow_matrix
	.align		8
        /*0008*/ 	.dword	precalc_xorwow_offset_matrix
	.align		8
        /*0010*/ 	.dword	mrg32k3aM1
	.align		8
        /*0018*/ 	.dword	mrg32k3aM2
	.align		8
        /*0020*/ 	.dword	mrg32k3aM1SubSeq
	.align		8
        /*0028*/ 	.dword	mrg32k3aM2SubSeq
	.align		8
        /*0030*/ 	.dword	mrg32k3aM1Seq
	.align		8
        /*0038*/ 	.dword	mrg32k3aM2Seq


//--------------------- .nv.constant3             --------------------------
	.section	.nv.constant3,"a",@progbits
	.align	8
.nv.constant3:
	.type		__cr_lgamma_table,@object
	.size		__cr_lgamma_table,(.L_8 - __cr_lgamma_table)
__cr_lgamma_table:
        /*0000*/ 	.byte	0x00, 0x00, 0x00, 0x00, 0x00, 0x00, 0x00, 0x00, 0x00, 0x00, 0x00, 0x00, 0x00, 0x00, 0x00, 0x00
        /*0010*/ 	.byte	0xef, 0x39, 0xfa, 0xfe, 0x42, 0x2e, 0xe6, 0x3f, 0x02, 0x20, 0x2a, 0xfa, 0x0b, 0xab, 0xfc, 0x3f
        /*0020*/ 	.byte	0xf9, 0x2c, 0x92, 0x7c, 0xa7, 0x6c, 0x09, 0x40, 0xc9, 0x79, 0x44, 0x3c, 0x64, 0x26, 0x13, 0x40
        /*0030*/ 	.byte	0xca, 0x01, 0xcf, 0x3a, 0x27, 0x51, 0x1a, 0x40, 0x30, 0xcc, 0x2d, 0xf3, 0xe1, 0x0c, 0x21, 0x40
        /*0040*/ 	.byte	0x0d, 0xb7, 0xfc, 0x82, 0x8e, 0x35, 0x25, 0x40
.L_8:


//--------------------- .text._Z4gamemmPy         --------------------------
	.section	.text._Z4gamemmPy,"ax",@progbits
	.align	128
        .global         _Z4gamemmPy
        .type           _Z4gamemmPy,@function
        .size           _Z4gamemmPy,(.L_x_14 - _Z4gamemmPy)
        .other          _Z4gamemmPy,@"STO_CUDA_ENTRY STV_DEFAULT"
_Z4gamemmPy:
.text._Z4gamemmPy:
[----:B------:R-:W0:Y:S01]  /*0000*/  LDC R1, c[0x0][0x37c] ;  /* 0x0000df00ff017b82 */ /* 0x000e220000000800 */
[----:B------:R-:W1:Y:S01]  /*0010*/  S2R R13, SR_CTAID.X ;  /* 0x00000000000d7919 */ /* 0x000e620000002500 */
[----:B------:R-:W1:Y:S06]  /*0020*/  LDCU UR4, c[0x0][0x360] ;  /* 0x00006c00ff0477ac */ /* 0x000e6c0008000800 */
[----:B------:R-:W2:Y:S01]  /*0030*/  LDC.64 R2, c[0x0][0x388] ;  /* 0x0000e200ff027b82 */ /* 0x000ea20000000a00 */
[----:B0-----:R-:W-:Y:S01]  /*0040*/  VIADD R1, R1, 0xffffffd0 ;  /* 0xffffffd001017836 */ /* 0x001fe20000000000 */
[----:B------:R-:W1:Y:S01]  /*0050*/  S2R R0, SR_TID.X ;  /* 0x0000000000007919 */ /* 0x000e620000002100 */
[----:B------:R-:W0:Y:S01]  /*0060*/  LDCU.64 UR6, c[0x0][0x358] ;  /* 0x00006b00ff0677ac */ /* 0x000e220008000a00 */
[----:B------:R-:W-:Y:S01]  /*0070*/  BSSY.RECONVERGENT B0, `(.L_x_0) ;  /* 0x0000265000007945 */ /* 0x000fe20003800200 */
[----:B-1----:R-:W-:Y:S01]  /*0080*/  IMAD R13, R13, UR4, R0 ;  /* 0x000000040d0d7c24 */ /* 0x002fe2000f8e0200 */
[----:B--2---:R-:W-:-:S02]  /*0090*/  LOP3.LUT R0, R2, 0xaad26b49, RZ, 0x3c, !PT ;  /* 0xaad26b4902007812 */ /* 0x004fc400078e3cff */
[----:B------:R-:W-:Y:S02]  /*00a0*/  LOP3.LUT R2, R3, 0xf7dcefdd, RZ, 0x3c, !PT ;  /* 0xf7dcefdd03027812 */ /* 0x000fe400078e3cff */
[----:B------:R-:W-:Y:S01]  /*00b0*/  ISETP.NE.AND P0, PT, R13, RZ, PT ;  /* 0x000000ff0d00720c */ /* 0x000fe20003f05270 */
[----:B------:R-:W-:Y:S02]  /*00c0*/  IMAD R0, R0, 0x4182bed5, RZ ;  /* 0x4182bed500007824 */ /* 0x000fe400078e02ff */
[----:B------:R-:W-:Y:S02]  /*00d0*/  IMAD R3, R2, -0x658354e5, RZ ;  /* 0x9a7cab1b02037824 */ /* 0x000fe400078e02ff */
[C---:B------:R-:W-:Y:S01]  /*00e0*/  VIADD R7, R0.reuse, 0x75bcd15 ;  /* 0x075bcd1500077836 */ /* 0x040fe20000000000 */
[C---:B------:R-:W-:Y:S01]  /*00f0*/  LOP3.LUT R4, R0.reuse, 0x159a55e5, RZ, 0x3c, !PT ;  /* 0x159a55e500047812 */ /* 0x040fe200078e3cff */
[----:B------:R-:W-:Y:S01]  /*0100*/  VIADD R5, R3, 0x1f123bb5 ;  /* 0x1f123bb503057836 */ /* 0x000fe20000000000 */
[----:B------:R-:W-:-:S02]  /*0110*/  IADD3 R6, PT, PT, R0, 0x64f0c9, R3 ;  /* 0x0064f0c900067810 */ /* 0x000fc40007ffe003 */
[----:B------:R-:W-:Y:S01]  /*0120*/  LOP3.LUT R2, R3, 0x5491333, RZ, 0x3c, !PT ;  /* 0x0549133303027812 */ /* 0x000fe200078e3cff */
[----:B------:R-:W-:Y:S01]  /*0130*/  VIADD R3, R0, 0x583f19 ;  /* 0x00583f1900037836 */ /* 0x000fe20000000000 */
[----:B------:R1:W-:Y:S01]  /*0140*/  STL.64 [R1+0x8], R4 ;  /* 0x0000080401007387 */ /* 0x0003e20000100a00 */
[----:B------:R-:W0:Y:S03]  /*0150*/  @!P0 LDC.64 R8, c[0x0][0x390] ;  /* 0x0000e400ff088b82 */ /* 0x000e260000000a00 */
[----:B------:R1:W-:Y:S04]  /*0160*/  STL.64 [R1], R6 ;  /* 0x0000000601007387 */ /* 0x0003e80000100a00 */
[----:B------:R1:W-:Y:S04]  /*0170*/  STL.64 [R1+0x10], R2 ;  /* 0x0000100201007387 */ /* 0x0003e80000100a00 */
[----:B0-----:R1:W-:Y:S01]  /*0180*/  @!P0 STG.E.64 desc[UR6][R8.64], RZ ;  /* 0x000000ff08008986 */ /* 0x0013e2000c101b06 */
[----:B------:R-:W-:-:S13]  /*0190*/  ISETP.NE.AND P0, PT, R13, RZ, PT ;  /* 0x000000ff0d00720c */ /* 0x000fda0003f05270 */
[----:B-1----:R-:W-:Y:S05]  /*01a0*/  @!P0 BRA `(.L_x_1) ;  /* 0x0000002400448947 */ /* 0x002fea0003800000 */
[----:B------:R-:W-:Y:S01]  /*01b0*/  SHF.R.S32.HI R14, RZ, 0x1f, R13 ;  /* 0x0000001fff0e7819 */ /* 0x000fe2000001140d */
[----:B------:R-:W-:-:S07]  /*01c0*/  IMAD.MOV.U32 R12, RZ, RZ, RZ ;  /* 0x000000ffff0c7224 */ /* 0x000fce00078e00ff */
.L_x_10:
[----:B------:R-:W-:Y:S01]  /*01d0*/  LOP3.LUT R0, R13, 0x3, RZ, 0xc0, !PT ;  /* 0x000000030d007812 */ /* 0x000fe200078ec0ff */
[----:B------:R-:W-:Y:S03]  /*01e0*/  BSSY.RECONVERGENT B1, `(.L_x_2) ;  /* 0x0000247000017945 */ /* 0x000fe60003800200 */
[----:B------:R-:W-:-:S04]  /*01f0*/  ISETP.NE.U32.AND P0, PT, R0, RZ, PT ;  /* 0x000000ff0000720c */ /* 0x000fc80003f05070 */
[----:B------:R-:W-:-:S13]  /*0200*/  ISETP.NE.AND.EX P0, PT, RZ, RZ, PT, P0 ;  /* 0x000000ffff00720c */ /* 0x000fda0003f05300 */
[----:B0-----:R-:W-:Y:S05]  /*0210*/  @!P0 BRA `(.L_x_3) ;  /* 0x00000024000c8947 */ /* 0x001fea0003800000 */
[----:B------:R-:W0:Y:S01]  /*0220*/  LDC.64 R8, c[0x4][RZ] ;  /* 0x01000000ff087b82 */ /* 0x000e220000000a00 */
[----:B------:R-:W-:Y:S01]  /*0230*/  IMAD.MOV.U32 R0, RZ, RZ, RZ ;  /* 0x000000ffff007224 */ /* 0x000fe200078e00ff */
[----:B------:R-:W-:Y:S02]  /*0240*/  CS2R R2, SRZ ;  /* 0x0000000000027805 */ /* 0x000fe4000001ff00 */
[----:B------:R-:W-:Y:S01]  /*0250*/  CS2R R4, SRZ ;  /* 0x0000000000047805 */ /* 0x000fe2000001ff00 */
[----:B------:R-:W-:Y:S02]  /*0260*/  IMAD.MOV.U32 R7, RZ, RZ, RZ ;  /* 0x000000ffff077224 */ /* 0x000fe400078e00ff */
[----:B0-----:R-:W-:-:S07]  /*0270*/  IMAD.WIDE.U32 R8, R12, 0xc80, R8 ;  /* 0x00000c800c087825 */ /* 0x001fce00078e0008 */
.L_x_5:
[----:B------:R-:W-:-:S06]  /*0280*/  IMAD R15, R0, 0x4, R1 ;  /* 0x00000004000f7824 */ /* 0x000fcc00078e0201 */
[----:B------:R-:W5:Y:S01]  /*0290*/  LDL R15, [R15+0x4] ;  /* 0x000004000f0f7983 */ /* 0x000f620000100800 */
[----:B------:R-:W-:-:S05]  /*02a0*/  UMOV UR4, URZ ;  /* 0x000000ff00047c82 */ /* 0x000fca0008000000 */
.L_x_4:
[----:B-----5:R-:W-:Y:S01]  /*02b0*/  SHF.R.U32.HI R22, RZ, UR4, R15 ;  /* 0x00000004ff167c19 */ /* 0x020fe2000801160f */
[----:B------:R-:W-:-:S03]  /*02c0*/  IMAD.SHL.U32 R10, R0, 0x20, RZ ;  /* 0x00000020000a7824 */ /* 0x000fc600078e00ff */
[----:B------:R-:W-:Y:S01]  /*02d0*/  LOP3.LUT R11, R22, 0x1, RZ, 0xc0, !PT ;  /* 0x00000001160b7812 */ /* 0x000fe200078ec0ff */
[----:B------:R-:W-:-:S03]  /*02e0*/  VIADD R10, R10, UR4 ;  /* 0x000000040a0a7c36 */ /* 0x000fc60008000000 */
[----:B------:R-:W-:Y:S01]  /*02f0*/  ISETP.NE.U32.AND P0, PT, R11, 0x1, PT ;  /* 0x000000010b00780c */ /* 0x000fe20003f05070 */
[----:B------:R-:W-:-:S03]  /*0300*/  IMAD R11, R10, 0x5, RZ ;  /* 0x000000050a0b7824 */ /* 0x000fc600078e02ff */
[----:B------:R-:W-:Y:S01]  /*0310*/  R2P PR, R22, 0x7e ;  /* 0x0000007e16007804 */ /* 0x000fe20000000000 */
[----:B------:R-:W-:-:S08]  /*0320*/  IMAD.WIDE.U32 R10, R11, 0x4, R8 ;  /* 0x000000040b0a7825 */ /* 0x000fd000078e0008 */
[----:B------:R-:W2:Y:S04]  /*0330*/  @!P0 LDG.E R16, desc[UR6][R10.64+0x10] ;  /* 0x000010060a108981 */ /* 0x000ea8000c1e1900 */
[----:B------:R-:W3:Y:S04]  /*0340*/  @P1 LDG.E R18, desc[UR6][R10.64+0x24] ;  /* 0x000024060a121981 */ /* 0x000ee8000c1e1900 */
[----:B------:R-:W4:Y:S04]  /*0350*/  @P2 LDG.E R20, desc[UR6][R10.64+0x38] ;  /* 0x000038060a142981 */ /* 0x000f28000c1e1900 */
[----:B------:R-:W4:Y:S04]  /*0360*/  @P3 LDG.E R24, desc[UR6][R10.64+0x4c] ;  /* 0x00004c060a183981 */ /* 0x000f28000c1e1900 */
[----:B------:R-:W4:Y:S04]  /*0370*/  @P4 LDG.E R26, desc[UR6][R10.64+0x60] ;  /* 0x000060060a1a4981 */ /* 0x000f28000c1e1900 */
[----:B------:R-:W4:Y:S04]  /*0380*/  @!P0 LDG.E R17, desc[UR6][R10.64+0x4] ;  /* 0x000004060a118981 */ /* 0x000f28000c1e1900 */
[----:B------:R-:W4:Y:S04]  /*0390*/  @!P0 LDG.E R19, desc[UR6][R10.64+0xc] ;  /* 0x00000c060a138981 */ /* 0x000f28000c1e1900 */
[----:B------:R-:W4:Y:S04]  /*03a0*/  @P1 LDG.E R21, desc[UR6][R10.64+0x18] ;  /* 0x000018060a151981 */ /* 0x000f28000c1e1900 */
[----:B------:R-:W4:Y:S04]  /*03b0*/  @P3 LDG.E R23, desc[UR6][R10.64+0x40] ;  /* 0x000040060a173981 */ /* 0x000f28000c1e1900 */
[----:B------:R-:W4:Y:S04]  /*03c0*/  @P5 LDG.E R25, desc[UR6][R10.64+0x70] ;  /* 0x000070060a195981 */ /* 0x000f28000c1e1900 */
[----:B------:R-:W4:Y:S01]  /*03d0*/  @P6 LDG.E R28, desc[UR6][R10.64+0x88] ;  /* 0x000088060a1c6981 */ /* 0x000f22000c1e1900 */
[----:B--2---:R-:W-:-:S03]  /*03e0*/  @!P0 LOP3.LUT R3, R3, R16, RZ, 0x3c, !PT ;  /* 0x0000001003038212 */ /* 0x004fc600078e3cff */
[----:B------:R-:W2:Y:S01]  /*03f0*/  @!P0 LDG.E R16, desc[UR6][R10.64] ;  /* 0x000000060a108981 */ /* 0x000ea2000c1e1900 */
[----:B---3--:R-:W-:-:S03]  /*0400*/  @P1 LOP3.LUT R3, R3, R18, RZ, 0x3c, !PT ;  /* 0x0000001203031212 */ /* 0x008fc600078e3cff */
[----:B------:R-:W3:Y:S01]  /*0410*/  @!P0 LDG.E R18, desc[UR6][R10.64+0x8] ;  /* 0x000008060a128981 */ /* 0x000ee2000c1e1900 */
[----:B----4-:R-:W-:-:S03]  /*0420*/  @P2 LOP3.LUT R3, R3, R20, RZ, 0x3c, !PT ;  /* 0x0000001403032212 */ /* 0x010fc600078e3cff */
[----:B------:R-:W4:Y:S01]  /*0430*/  @P1 LDG.E R20, desc[UR6][R10.64+0x14] ;  /* 0x000014060a141981 */ /* 0x000f22000c1e1900 */
[----:B------:R-:W-:-:S03]  /*0440*/  @P3 LOP3.LUT R3, R3, R24, RZ, 0x3c, !PT ;  /* 0x0000001803033212 */ /* 0x000fc600078e3cff */
[----:B------:R-:W4:Y:S01]  /*0450*/  @P5 LDG.E R24, desc[UR6][R10.64+0x74] ;  /* 0x000074060a185981 */ /* 0x000f22000c1e1900 */
[----:B------:R-:W-:-:S03]  /*0460*/  @P4 LOP3.LUT R3, R3, R26, RZ, 0x3c, !PT ;  /* 0x0000001a03034212 */ /* 0x000fc600078e3cff */
[----:B------:R-:W4:Y:S01]  /*0470*/  @P3 LDG.E R26, desc[UR6][R10.64+0x44] ;  /* 0x000044060a1a3981 */ /* 0x000f22000c1e1900 */
[----:B------:R-:W-:-:S03]  /*0480*/  @!P0 LOP3.LUT R4, R4, R17, RZ, 0x3c, !PT ;  /* 0x0000001104048212 */ /* 0x000fc600078e3cff */
[----:B------:R-:W4:Y:S01]  /*0490*/  @P1 LDG.E R17, desc[UR6][R10.64+0x20] ;  /* 0x000020060a111981 */ /* 0x000f22000c1e1900 */
[----:B------:R-:W-:-:S03]  /*04a0*/  @!P0 LOP3.LUT R2, R2, R19, RZ, 0x3c, !PT ;  /* 0x0000001302028212 */ /* 0x000fc600078e3cff */
[----:B------:R-:W4:Y:S01]  /*04b0*/  @P2 LDG.E R19, desc[UR6][R10.64+0x2c] ;  /* 0x00002c060a132981 */ /* 0x000f22000c1e1900 */
[----:B------:R-:W-:-:S03]  /*04c0*/  @P1 LOP3.LUT R4, R4, R21, RZ, 0x3c, !PT ;  /* 0x0000001504041212 */ /* 0x000fc600078e3cff */
[----:B------:R-:W4:Y:S01]  /*04d0*/  @P2 LDG.E R21, desc[UR6][R10.64+0x34] ;  /* 0x000034060a152981 */ /* 0x000f22000c1e1900 */
[----:B--2---:R-:W-:-:S03]  /*04e0*/  @!P0 LOP3.LUT R7, R7, R16, RZ, 0x3c, !PT ;  /* 0x0000001007078212 */ /* 0x004fc600078e3cff */
[----:B------:R-:W2:Y:S01]  /*04f0*/  @P1 LDG.E R16, desc[UR6][R10.64+0x1c] ;  /* 0x00001c060a101981 */ /* 0x000ea2000c1e1900 */
[----:B---3--:R-:W-:-:S03]  /*0500*/  @!P0 LOP3.LUT R5, R5, R18, RZ, 0x3c, !PT ;  /* 0x0000001205058212 */ /* 0x008fc600078e3cff */
[----:B------:R-:W3:Y:S01]  /*0510*/  @P2 LDG.E R18, desc[UR6][R10.64+0x28] ;  /* 0x000028060a122981 */ /* 0x000ee2000c1e1900 */
[----:B----4-:R-:W-:-:S03]  /*0520*/  @P1 LOP3.LUT R7, R7, R20, RZ, 0x3c, !PT ;  /* 0x0000001407071212 */ /* 0x010fc600078e3cff */
[----:B------:R-:W4:Y:S01]  /*0530*/  @P2 LDG.E R20, desc[UR6][R10.64+0x30] ;  /* 0x000030060a142981 */ /* 0x000f22000c1e1900 */
[----:B------:R-:W-:-:S03]  /*0540*/  @P5 LOP3.LUT R3, R3, R24, RZ, 0x3c, !PT ;  /* 0x0000001803035212 */ /* 0x000fc600078e3cff */
[----:B------:R-:W4:Y:S01]  /*0550*/  @P3 LDG.E R24, desc[UR6][R10.64+0x3c] ;  /* 0x00003c060a183981 */ /* 0x000f22000c1e1900 */
[----:B------:R-:W-:-:S03]  /*0560*/  @P1 LOP3.LUT R2, R2, R17, RZ, 0x3c, !PT ;  /* 0x0000001102021212 */ /* 0x000fc600078e3cff */
[----:B------:R-:W4:Y:S01]  /*0570*/  @P3 LDG.E R17, desc[UR6][R10.64+0x48] ;  /* 0x000048060a113981 */ /* 0x000f22000c1e1900 */
[----:B------:R-:W-:-:S03]  /*0580*/  @P2 LOP3.LUT R4, R4, R19, RZ, 0x3c, !PT ;  /* 0x0000001304042212 */ /* 0x000fc600078e3cff */
[----:B------:R-:W4:Y:S01]  /*0590*/  @P4 LDG.E R19, desc[UR6][R10.64+0x54] ;  /* 0x000054060a134981 */ /* 0x000f22000c1e1900 */
[----:B------:R-:W-:Y:S02]  /*05a0*/  @P2 LOP3.LUT R2, R2, R21, RZ, 0x3c, !PT ;  /* 0x0000001502022212 */ /* 0x000fe400078e3cff */
[----:B------:R-:W-:Y:S01]  /*05b0*/  @P3 LOP3.LUT R4, R4, R23, RZ, 0x3c, !PT ;  /* 0x0000001704043212 */ /* 0x000fe200078e3cff */
[----:B------:R-:W4:Y:S04]  /*05c0*/  @P4 LDG.E R21, desc[UR6][R10.64+0x5c] ;  /* 0x00005c060a154981 */ /* 0x000f28000c1e1900 */
[----:B------:R-:W4:Y:S01]  /*05d0*/  @P5 LDG.E R23, desc[UR6][R10.64+0x68] ;  /* 0x000068060a175981 */ /* 0x000f22000c1e1900 */
[----:B--2---:R-:W-:-:S03]  /*05e0*/  @P1 LOP3.LUT R5, R5, R16, RZ, 0x3c, !PT ;  /* 0x0000001005051212 */ /* 0x004fc600078e3cff */
[----:B------:R-:W2:Y:S01]  /*05f0*/  @P4 LDG.E R16, desc[UR6][R10.64+0x50] ;  /* 0x000050060a104981 */ /* 0x000ea2000c1e1900 */
[----:B---3--:R-:W-:-:S03]  /*0600*/  @P2 LOP3.LUT R7, R7, R18, RZ, 0x3c, !PT ;  /* 0x0000001207072212 */ /* 0x008fc600078e3cff */
[----:B------:R-:W3:Y:S01]  /*0610*/  @P4 LDG.E R18, desc[UR6][R10.64+0x58] ;  /* 0x000058060a124981 */ /* 0x000ee2000c1e1900 */
[----:B----4-:R-:W-:-:S03]  /*0620*/  @P2 LOP3.LUT R5, R5, R20, RZ, 0x3c, !PT ;  /* 0x0000001405052212 */ /* 0x010fc600078e3cff */
[----:B------:R-:W4:Y:S01]  /*0630*/  @P5 LDG.E R20, desc[UR6][R10.64+0x64] ;  /* 0x000064060a145981 */ /* 0x000f22000c1e1900 */
[----:B------:R-:W-:-:S03]  /*0640*/  @P3 LOP3.LUT R7, R7, R24, RZ, 0x3c, !PT ;  /* 0x0000001807073212 */ /* 0x000fc600078e3cff */
[----:B------:R-:W4:Y:S01]  /*0650*/  @P5 LDG.E R24, desc[UR6][R10.64+0x6c] ;  /* 0x00006c060a185981 */ /* 0x000f22000c1e1900 */
[----:B------:R-:W-:Y:S02]  /*0660*/  LOP3.LUT P0, RZ, R22, 0x80, RZ, 0xc0, !PT ;  /* 0x0000008016ff7812 */ /* 0x000fe4000780c0ff */
[----:B------:R-:W-:Y:S02]  /*0670*/  @P3 LOP3.LUT R5, R5, R26, RZ, 0x3c, !PT ;  /* 0x0000001a05053212 */ /* 0x000fe400078e3cff */
[----:B------:R-:W-:Y:S02]  /*0680*/  @P3 LOP3.LUT R2, R2, R17, RZ, 0x3c, !PT ;  /* 0x0000001102023212 */ /* 0x000fe400078e3cff */
[----:B------:R-:W4:Y:S01]  /*0690*/  @P6 LDG.E R17, desc[UR6][R10.64+0x7c] ;  /* 0x00007c060a116981 */ /* 0x000f22000c1e1900 */
[----:B------:R-:W-:-:S03]  /*06a0*/  @P4 LOP3.LUT R4, R4, R19, RZ, 0x3c, !PT ;  /* 0x0000001304044212 */ /* 0x000fc600078e3cff */
[----:B------:R-:W4:Y:S01]  /*06b0*/  @P6 LDG.E R19, desc[UR6][R10.64+0x84] ;  /* 0x000084060a136981 */ /* 0x000f22000c1e1900 */
[----:B------:R-:W-:-:S03]  /*06c0*/  @P4 LOP3.LUT R2, R2, R21, RZ, 0x3c, !PT ;  /* 0x0000001502024212 */ /* 0x000fc600078e3cff */
[----:B------:R-:W4:Y:S01]  /*06d0*/  @P0 LDG.E R26, desc[UR6][R10.64+0x9c] ;  /* 0x00009c060a1a0981 */ /* 0x000f22000c1e1900 */
[----:B------:R-:W-:-:S03]  /*06e0*/  @P5 LOP3.LUT R4, R4, R23, RZ, 0x3c, !PT ;  /* 0x0000001704045212 */ /* 0x000fc600078e3cff */
        /* <DEDUP_REMOVED lines=10> */
[----:B------:R-:W-:Y:S02]  /*0790*/  @P5 LOP3.LUT R2, R2, R25, RZ, 0x3c, !PT ;  /* 0x0000001902025212 */ /* 0x000fe400078e3cff */
[----:B------:R-:W-:Y:S02]  /*07a0*/  @P6 LOP3.LUT R3, R3, R28, RZ, 0x3c, !PT ;  /* 0x0000001c03036212 */ /* 0x000fe400078e3cff */
[----:B------:R-:W-:Y:S02]  /*07b0*/  @P6 LOP3.LUT R4, R4, R17, RZ, 0x3c, !PT ;  /* 0x0000001104046212 */ /* 0x000fe400078e3cff */
[----:B------:R-:W-:Y:S02]  /*07c0*/  @P6 LOP3.LUT R2, R2, R19, RZ, 0x3c, !PT ;  /* 0x0000001302026212 */ /* 0x000fe400078e3cff */
[----:B------:R-:W-:Y:S02]  /*07d0*/  @P0 LOP3.LUT R3, R3, R26, RZ, 0x3c, !PT ;  /* 0x0000001a03030212 */ /* 0x000fe400078e3cff */
[----:B------:R-:W-:-:S02]  /*07e0*/  @P0 LOP3.LUT R4, R4, R21, RZ, 0x3c, !PT ;  /* 0x0000001504040212 */ /* 0x000fc400078e3cff */
[----:B------:R-:W-:Y:S02]  /*07f0*/  @P0 LOP3.LUT R2, R2, R23, RZ, 0x3c, !PT ;  /* 0x0000001702020212 */ /* 0x000fe400078e3cff */
[----:B--2---:R-:W-:Y:S02]  /*0800*/  @P6 LOP3.LUT R7, R7, R16, RZ, 0x3c, !PT ;  /* 0x0000001007076212 */ /* 0x004fe400078e3cff */
[----:B---3--:R-:W-:Y:S02]  /*0810*/  @P6 LOP3.LUT R5, R5, R18, RZ, 0x3c, !PT ;  /* 0x0000001205056212 */ /* 0x008fe400078e3cff */
[----:B----4-:R-:W-:Y:S02]  /*0820*/  @P0 LOP3.LUT R7, R7, R20, RZ, 0x3c, !PT ;  /* 0x0000001407070212 */ /* 0x010fe400078e3cff */
[----:B------:R-:W-:Y:S02]  /*0830*/  @P0 LOP3.LUT R5, R5, R24, RZ, 0x3c, !PT ;  /* 0x0000001805050212 */ /* 0x000fe400078e3cff */
[----:B------:R-:W-:-:S13]  /*0840*/  R2P PR, R22.B1, 0x7f ;  /* 0x0000007f16007804 */ /* 0x000fda0000001000 */
[----:B------:R-:W2:Y:S04]  /*0850*/  @P0 LDG.E R18, desc[UR6][R10.64+0xa0] ;  /* 0x0000a0060a120981 */ /* 0x000ea8000c1e1900 */
[----:B------:R-:W3:Y:S04]  /*0860*/  @P0 LDG.E R19, desc[UR6][R10.64+0xa4] ;  /* 0x0000a4060a130981 */ /* 0x000ee8000c1e1900 */
[----:B------:R-:W4:Y:S04]  /*0870*/  @P0 LDG.E R20, desc[UR6][R10.64+0xa8] ;  /* 0x0000a8060a140981 */ /* 0x000f28000c1e1900 */
[----:B------:R-:W4:Y:S04]  /*0880*/  @P0 LDG.E R21, desc[UR6][R10.64+0xac] ;  /* 0x0000ac060a150981 */ /* 0x000f28000c1e1900 */
[----:B------:R-:W4:Y:S04]  /*0890*/  @P0 LDG.E R24, desc[UR6][R10.64+0xb0] ;  /* 0x0000b0060a180981 */ /* 0x000f28000c1e1900 */
[----:B------:R-:W4:Y:S04]  /*08a0*/  @P1 LDG.E R16, desc[UR6][R10.64+0xbc] ;  /* 0x0000bc060a101981 */ /* 0x000f28000c1e1900 */
[----:B------:R-:W4:Y:S04]  /*08b0*/  @P1 LDG.E R26, desc[UR6][R10.64+0xb4] ;  /* 0x0000b4060a1a1981 */ /* 0x000f28000c1e1900 */
        /* <DEDUP_REMOVED lines=11> */
[----:B------:R-:W-:Y:S01]  /*0970*/  LOP3.LUT P0, RZ, R22, 0x8000, RZ, 0xc0, !PT ;  /* 0x0000800016ff7812 */ /* 0x000fe2000780c0ff */
[----:B------:R-:W4:Y:S01]  /*0980*/  @P2 LDG.E R24, desc[UR6][R10.64+0xd8] ;  /* 0x0000d8060a182981 */ /* 0x000f22000c1e1900 */
[----:B------:R-:W-:-:S03]  /*0990*/  @P1 LOP3.LUT R5, R5, R16, RZ, 0x3c, !PT ;  /* 0x0000001005051212 */ /* 0x000fc600078e3cff */
[----:B------:R-:W4:Y:S01]  /*09a0*/  @P2 LDG.E R22, desc[UR6][R10.64+0xd0] ;  /* 0x0000d0060a162981 */ /* 0x000f22000c1e1900 */
[----:B------:R-:W-:-:S03]  /*09b0*/  @P1 LOP3.LUT R7, R7, R26, RZ, 0x3c, !PT ;  /* 0x0000001a07071212 */ /* 0x000fc600078e3cff */
[----:B------:R-:W4:Y:S01]  /*09c0*/  @P3 LDG.E R16, desc[UR6][R10.64+0xe4] ;  /* 0x0000e4060a103981 */ /* 0x000f22000c1e1900 */
[----:B------:R-:W-:-:S03]  /*09d0*/  @P1 LOP3.LUT R4, R4, R23, RZ, 0x3c, !PT ;  /* 0x0000001704041212 */ /* 0x000fc600078e3cff */
[----:B------:R-:W4:Y:S01]  /*09e0*/  @P3 LDG.E R26, desc[UR6][R10.64+0xdc] ;  /* 0x0000dc060a1a3981 */ /* 0x000f22000c1e1900 */
[----:B------:R-:W-:-:S03]  /*09f0*/  @P1 LOP3.LUT R2, R2, R17, RZ, 0x3c, !PT ;  /* 0x0000001102021212 */ /* 0x000fc600078e3cff */
        /* <DEDUP_REMOVED lines=43> */
[----:B------:R-:W-:-:S04]  /*0cb0*/  UIADD3 UR4, UPT, UPT, UR4, 0x10, URZ ;  /* 0x0000001004047890 */ /* 0x000fc8000fffe0ff */
[----:B------:R-:W-:Y:S01]  /*0cc0*/  UISETP.NE.AND UP0, UPT, UR4, 0x20, UPT ;  /* 0x000000200400788c */ /* 0x000fe2000bf05270 */
[----:B--2---:R-:W-:Y:S02]  /*0cd0*/  @P5 LOP3.LUT R3, R3, R18, RZ, 0x3c, !PT ;  /* 0x0000001203035212 */ /* 0x004fe400078e3cff */
[----:B---3--:R-:W-:Y:S02]  /*0ce0*/  @P6 LOP3.LUT R4, R4, R19, RZ, 0x3c, !PT ;  /* 0x0000001304046212 */ /* 0x008fe400078e3cff */
[----:B----4-:R-:W-:Y:S02]  /*0cf0*/  @P6 LOP3.LUT R7, R7, R20, RZ, 0x3c, !PT ;  /* 0x0000001407076212 */ /* 0x010fe400078e3cff */
[----:B------:R-:W-:Y:S02]  /*0d00*/  @P6 LOP3.LUT R2, R2, R21, RZ, 0x3c, !PT ;  /* 0x0000001502026212 */ /* 0x000fe400078e3cff */
[----:B------:R-:W-:Y:S02]  /*0d10*/  @P6 LOP3.LUT R5, R5, R22, RZ, 0x3c, !PT ;  /* 0x0000001605056212 */ /* 0x000fe400078e3cff */
[----:B------:R-:W-:-:S02]  /*0d20*/  @P6 LOP3.LUT R3, R3, R16, RZ, 0x3c, !PT ;  /* 0x0000001003036212 */ /* 0x000fc400078e3cff */
[----:B------:R-:W-:Y:S02]  /*0d30*/  @P0 LOP3.LUT R7, R7, R24, RZ, 0x3c, !PT ;  /* 0x0000001807070212 */ /* 0x000fe400078e3cff */
[----:B------:R-:W-:Y:S02]  /*0d40*/  @P0 LOP3.LUT R3, R3, R28, RZ, 0x3c, !PT ;  /* 0x0000001c03030212 */ /* 0x000fe400078e3cff */
[----:B------:R-:W-:Y:S02]  /*0d50*/  @P0 LOP3.LUT R5, R5, R26, RZ, 0x3c, !PT ;  /* 0x0000001a05050212 */ /* 0x000fe400078e3cff */
[----:B------:R-:W-:Y:S02]  /*0d60*/  @P0 LOP3.LUT R2, R2, R23, RZ, 0x3c, !PT ;  /* 0x0000001702020212 */ /* 0x000fe400078e3cff */
[----:B------:R-:W-:Y:S01]  /*0d70*/  @P0 LOP3.LUT R4, R4, R17, RZ, 0x3c, !PT ;  /* 0x0000001104040212 */ /* 0x000fe200078e3cff */
[----:B------:R-:W-:Y:S06]  /*0d80*/  BRA.U UP0, `(.L_x_4) ;  /* 0xfffffff500487547 */ /* 0x000fec000b83ffff */
[----:B------:R-:W-:-:S05]  /*0d90*/  VIADD R0, R0, 0x1 ;  /* 0x0000000100007836 */ /* 0x000fca0000000000 */
[----:B------:R-:W-:-:S13]  /*0da0*/  ISETP.NE.AND P0, PT, R0, 0x5, PT ;  /* 0x000000050000780c */ /* 0x000fda0003f05270 */
[----:B------:R-:W-:Y:S05]  /*0db0*/  @P0 BRA `(.L_x_5) ;  /* 0xfffffff400300947 */ /* 0x000fea000383ffff */
[----:B------:R-:W-:Y:S01]  /*0dc0*/  LOP3.LUT R0, R13, 0x3, RZ, 0xc0, !PT ;  /* 0x000000030d007812 */ /* 0x000fe200078ec0ff */
[----:B------:R0:W-:Y:S03]  /*0dd0*/  STL [R1+0x4], R7 ;  /* 0x0000040701007387 */ /* 0x0001e60000100800 */
[----:B------:R-:W-:Y:S01]  /*0de0*/  ISETP.NE.U32.AND P0, PT, R0, 0x1, PT ;  /* 0x000000010000780c */ /* 0x000fe20003f05070 */
[----:B------:R0:W-:Y:S03]  /*0df0*/  STL.64 [R1+0x8], R4 ;  /* 0x0000080401007387 */ /* 0x0001e60000100a00 */
[----:B------:R-:W-:Y:S01]  /*0e00*/  ISETP.NE.AND.EX P0, PT, RZ, RZ, PT, P0 ;  /* 0x000000ffff00720c */ /* 0x000fe20003f05300 */
[----:B------:R0:W-:-:S12]  /*0e10*/  STL.64 [R1+0x10], R2 ;  /* 0x0000100201007387 */ /* 0x0001d80000100a00 */
[----:B0-----:R-:W-:Y:S05]  /*0e20*/  @!P0 BRA `(.L_x_3) ;  /* 0x0000001800088947 */ /* 0x001fea0003800000 */
[----:B------:R-:W-:Y:S01]  /*0e30*/  UMOV UR4, URZ ;  /* 0x000000ff00047c82 */ /* 0x000fe20008000000 */
[----:B------:R-:W-:Y:S01]  /*0e40*/  UMOV UR5, URZ ;  /* 0x000000ff00057c82 */ /* 0x000fe20008000000 */
[----:B------:R-:W-:Y:S02]  /*0e50*/  IMAD.MOV.U32 R0, RZ, RZ, RZ ;  /* 0x000000ffff007224 */ /* 0x000fe400078e00ff */
[----:B------:R-:W-:Y:S02]  /*0e60*/  IMAD.MOV.U32 R7, RZ, RZ, RZ ;  /* 0x000000ffff077224 */ /* 0x000fe400078e00ff */
[----:B------:R-:W-:Y:S02]  /*0e70*/  IMAD.U32 R3, RZ, RZ, UR4 ;  /* 0x00000004ff037e24 */ /* 0x000fe4000f8e00ff */
[----:B------:R-:W-:Y:S02]  /*0e80*/  IMAD.U32 R2, RZ, RZ, UR5 ;  /* 0x00000005ff027e24 */ /* 0x000fe4000f8e00ff */
[----:B------:R-:W-:-:S02]  /*0e90*/  IMAD.U32 R5, RZ, RZ, UR4 ;  /* 0x00000004ff057e24 */ /* 0x000fc4000f8e00ff */
[----:B------:R-:W-:-:S07]  /*0ea0*/  IMAD.U32 R4, RZ, RZ, UR5 ;  /* 0x00000005ff047e24 */ /* 0x000fce000f8e00ff */
.L_x_7:
[----:B------:R-:W-:-:S06]  /*0eb0*/  IMAD R15, R0, 0x4, R1 ;  /* 0x00000004000f7824 */ /* 0x000fcc00078e0201 */
[----:B------:R-:W5:Y:S01]  /*0ec0*/  LDL R15, [R15+0x4] ;  /* 0x000004000f0f7983 */ /* 0x000f620000100800 */
[----:B------:R-:W-:-:S05]  /*0ed0*/  UMOV UR4, URZ ;  /* 0x000000ff00047c82 */ /* 0x000fca0008000000 */
.L_x_6:
        /* <DEDUP_REMOVED lines=183> */
[----:B0-----:R-:W-:Y:S05]  /*1a50*/  @P0 BRA `(.L_x_3) ;  /* 0x0000000800fc0947 */ /* 0x001fea0003800000 */
        /* <DEDUP_REMOVED lines=8> */
.L_x_9:
[----:B------:R-:W-:-:S06]  /*1ae0*/  IMAD R15, R0, 0x4, R1 ;  /* 0x00000004000f7824 */ /* 0x000fcc00078e0201 */
[----:B------:R-:W5:Y:S01]  /*1af0*/  LDL R15, [R15+0x4] ;  /* 0x000004000f0f7983 */ /* 0x000f620000100800 */
[----:B------:R-:W-:-:S05]  /*1b00*/  UMOV UR4, URZ ;  /* 0x000000ff00047c82 */ /* 0x000fca0008000000 */
.L_x_8:
        /* <DEDUP_REMOVED lines=177> */
[----:B------:R0:W-:Y:S04]  /*2620*/  STL [R1+0x4], R7 ;  /* 0x0000040701007387 */ /* 0x0001e80000100800 */
[----:B------:R0:W-:Y:S04]  /*2630*/  STL.64 [R1+0x8], R4 ;  /* 0x0000080401007387 */ /* 0x0001e80000100a00 */
[----:B------:R0:W-:Y:S02]  /*2640*/  STL.64 [R1+0x10], R2 ;  /* 0x0000100201007387 */ /* 0x0001e40000100a00 */
.L_x_3:
[----:B------:R-:W-:Y:S05]  /*2650*/  BSYNC.RECONVERGENT B1 ;  /* 0x0000000000017941 */ /* 0x000fea0003800200 */
.L_x_2:
[C---:B------:R-:W-:Y:S01]  /*2660*/  ISETP.GT.U32.AND P0, PT, R13.reuse, 0x3, PT ;  /* 0x000000030d00780c */ /* 0x040fe20003f04070 */
[----:B------:R-:W-:Y:S01]  /*2670*/  VIADD R12, R12, 0x1 ;  /* 0x000000010c0c7836 */ /* 0x000fe20000000000 */
[--C-:B------:R-:W-:Y:S02]  /*2680*/  SHF.R.U64 R13, R13, 0x2, R14.reuse ;  /* 0x000000020d0d7819 */ /* 0x100fe4000000120e */
[----:B------:R-:W-:Y:S02]  /*2690*/  ISETP.GT.U32.AND.EX P0, PT, R14, RZ, PT, P0 ;  /* 0x000000ff0e00720c */ /* 0x000fe40003f04100 */
[----:B------:R-:W-:-:S11]  /*26a0*/  SHF.R.U32.HI R14, RZ, 0x2, R14 ;  /* 0x00000002ff0e7819 */ /* 0x000fd6000001160e */
[----:B------:R-:W-:Y:S05]  /*26b0*/  @P0 BRA `(.L_x_10) ;  /* 0xffffffd800c40947 */ /* 0x000fea000383ffff */
.L_x_1:
[----:B------:R-:W-:Y:S05]  /*26c0*/  BSYNC.RECONVERGENT B0 ;  /* 0x0000000000007941 */ /* 0x000fea0003800200 */
.L_x_0:
[----:B------:R-:W1:Y:S01]  /*26d0*/  LDCU.64 UR8, c[0x0][0x380] ;  /* 0x00007000ff0877ac */ /* 0x000e620008000a00 */
[----:B------:R-:W2:Y:S01]  /*26e0*/  LDC.64 R8, c[0x0][0x390] ;  /* 0x0000e400ff087b82 */ /* 0x000ea20000000a00 */
[----:B------:R-:W-:Y:S01]  /*26f0*/  CS2R R10, SRZ ;  /* 0x00000000000a7805 */ /* 0x000fe2000001ff00 */
[----:B-1----:R-:W-:-:S04]  /*2700*/  UISETP.NE.U32.AND UP0, UPT, UR8, URZ, UPT ;  /* 0x000000ff0800728c */ /* 0x002fc8000bf05070 */
[----:B------:R-:W-:-:S09]  /*2710*/  UISETP.NE.AND.EX UP0, UPT, UR9, URZ, UPT, UP0 ;  /* 0x000000ff0900728c */ /* 0x000fd2000bf05300 */
[----:B------:R-:W-:Y:S05]  /*2720*/  BRA.U !UP0, `(.L_x_11) ;  /* 0x00000009088c7547 */ /* 0x000fea000b800000 */
[----:B------:R-:W-:Y:S01]  /*2730*/  CS2R R10, SRZ ;  /* 0x00000000000a7805 */ /* 0x000fe2000001ff00 */
[----:B------:R-:W-:Y:S01]  /*2740*/  UMOV UR4, URZ ;  /* 0x000000ff00047c82 */ /* 0x000fe20008000000 */
[----:B------:R-:W-:-:S05]  /*2750*/  UMOV UR5, URZ ;  /* 0x000000ff00057c82 */ /* 0x000fca0008000000 */
.L_x_12:
[----:B------:R-:W-:Y:S01]  /*2760*/  SHF.R.U32.HI R0, RZ, 0x2, R7 ;  /* 0x00000002ff007819 */ /* 0x000fe20000011607 */
[----:B------:R-:W-:Y:S01]  /*2770*/  UIADD3 UR4, UP0, UPT, UR4, 0x1, URZ ;  /* 0x0000000104047890 */ /* 0x000fe2000ff1e0ff */
[----:B------:R-:W-:Y:S02]  /*2780*/  SHF.R.U32.HI R13, RZ, 0x2, R4 ;  /* 0x00000002ff0d7819 */ /* 0x000fe40000011604 */
[----:B------:R-:W-:Y:S01]  /*2790*/  LOP3.LUT R0, R0, R7, RZ, 0x3c, !PT ;  /* 0x0000000700007212 */ /* 0x000fe200078e3cff */
[----:B0-----:R-:W-:Y:S01]  /*27a0*/  IMAD.SHL.U32 R7, R3, 0x10, RZ ;  /* 0x0000001003077824 */ /* 0x001fe200078e00ff */
[----:B------:R-:W-:Y:S01]  /*27b0*/  LOP3.LUT R13, R13, R4, RZ, 0x3c, !PT ;  /* 0x000000040d0d7212 */ /* 0x000fe200078e3cff */
[----:B------:R-:W-:Y:S01]  /*27c0*/  UIADD3.X UR5, UPT, UPT, URZ, UR5, URZ, UP0, !UPT ;  /* 0x00000005ff057290 */ /* 0x000fe200087fe4ff */
[----:B------:R-:W-:Y:S01]  /*27d0*/  LOP3.LUT R19, R6, 0x2, RZ, 0x3c, !PT ;  /* 0x0000000206137812 */ /* 0x000fe200078e3cff */
[----:B------:R-:W-:Y:S01]  /*27e0*/  IMAD.SHL.U32 R12, R0, 0x2, RZ ;  /* 0x00000002000c7824 */ /* 0x000fe200078e00ff */
[----:B------:R-:W-:-:S04]  /*27f0*/  UISETP.GE.U32.AND UP0, UPT, UR4, UR8, UPT ;  /* 0x000000080400728c */ /* 0x000fc8000bf06070 */
[----:B------:R-:W-:Y:S01]  /*2800*/  LOP3.LUT R0, R0, R12, R7, 0x96, !PT ;  /* 0x0000000c00007212 */ /* 0x000fe200078e9607 */
[----:B------:R-:W-:Y:S01]  /*2810*/  IMAD.SHL.U32 R7, R13, 0x2, RZ ;  /* 0x000000020d077824 */ /* 0x000fe200078e00ff */
[----:B------:R-:W-:Y:S01]  /*2820*/  SHF.R.U32.HI R12, RZ, 0x2, R5 ;  /* 0x00000002ff0c7819 */ /* 0x000fe20000011605 */
[----:B------:R-:W-:Y:S01]  /*2830*/  UISETP.GE.U32.AND.EX UP0, UPT, UR5, UR9, UPT, UP0 ;  /* 0x000000090500728c */ /* 0x000fe2000bf06100 */
[----:B------:R-:W-:Y:S02]  /*2840*/  LOP3.LUT R0, R0, R3, RZ, 0x3c, !PT ;  /* 0x0000000300007212 */ /* 0x000fe400078e3cff */
[----:B------:R-:W-:-:S03]  /*2850*/  LOP3.LUT R12, R12, R5, RZ, 0x3c, !PT ;  /* 0x000000050c0c7212 */ /* 0x000fc600078e3cff */
[----:B------:R-:W-:-:S05]  /*2860*/  IMAD.SHL.U32 R4, R0, 0x10, RZ ;  /* 0x0000001000047824 */ /* 0x000fca00078e00ff */
[----:B------:R-:W-:Y:S02]  /*2870*/  LOP3.LUT R7, R13, R7, R4, 0x96, !PT ;  /* 0x000000070d077212 */ /* 0x000fe400078e9604 */
[----:B------:R-:W-:Y:S02]  /*2880*/  SHF.R.U32.HI R13, RZ, 0x2, R2 ;  /* 0x00000002ff0d7819 */ /* 0x000fe40000011602 */
[----:B------:R-:W-:Y:S01]  /*2890*/  LOP3.LUT R4, R7, R0, RZ, 0x3c, !PT ;  /* 0x0000000007047212 */ /* 0x000fe200078e3cff */
[----:B------:R-:W-:Y:S01]  /*28a0*/  IMAD.SHL.U32 R7, R12, 0x2, RZ ;  /* 0x000000020c077824 */ /* 0x000fe200078e00ff */
[----:B------:R-:W-:-:S03]  /*28b0*/  LOP3.LUT R13, R13, R2, RZ, 0x3c, !PT ;  /* 0x000000020d0d7212 */ /* 0x000fc600078e3cff */
[----:B------:R-:W-:-:S05]  /*28c0*/  IMAD.SHL.U32 R5, R4, 0x10, RZ ;  /* 0x0000001004057824 */ /* 0x000fca00078e00ff */
[----:B------:R-:W-:Y:S02]  /*28d0*/  LOP3.LUT R5, R12, R7, R5, 0x96, !PT ;  /* 0x000000070c057212 */ /* 0x000fe400078e9605 */
[----:B------:R-:W-:Y:S02]  /*28e0*/  SHF.R.U32.HI R12, RZ, 0x2, R3 ;  /* 0x00000002ff0c7819 */ /* 0x000fe40000011603 */
[----:B------:R-:W-:Y:S01]  /*28f0*/  LOP3.LUT R14, R5, R4, RZ, 0x3c, !PT ;  /* 0x00000004050e7212 */ /* 0x000fe200078e3cff */
[----:B------:R-:W-:Y:S01]  /*2900*/  IMAD.SHL.U32 R5, R13, 0x2, RZ ;  /* 0x000000020d057824 */ /* 0x000fe200078e00ff */
[----:B------:R-:W-:Y:S02]  /*2910*/  LOP3.LUT R12, R12, R3, RZ, 0x3c, !PT ;  /* 0x000000030c0c7212 */ /* 0x000fe400078e3cff */
[----:B------:R-:W-:Y:S01]  /*2920*/  SHF.R.U32.HI R7, RZ, 0x2, R0 ;  /* 0x00000002ff077819 */ /* 0x000fe20000011600 */
[----:B------:R-:W-:-:S03]  /*2930*/  IMAD.SHL.U32 R2, R14, 0x10, RZ ;  /* 0x000000100e027824 */ /* 0x000fc600078e00ff */
[----:B------:R-:W-:Y:S02]  /*2940*/  LOP3.LUT R7, R7, R0, RZ, 0x3c, !PT ;  /* 0x0000000007077212 */ /* 0x000fe400078e3cff */
[----:B------:R-:W-:Y:S01]  /*2950*/  LOP3.LUT R5, R13, R5, R2, 0x96, !PT ;  /* 0x000000050d057212 */ /* 0x000fe200078e9602 */
[----:B------:R-:W-:Y:S01]  /*2960*/  IMAD.SHL.U32 R2, R12, 0x2, RZ ;  /* 0x000000020c027824 */ /* 0x000fe200078e00ff */
[----:B------:R-:W-:Y:S02]  /*2970*/  SHF.R.U32.HI R13, RZ, 0x2, R4 ;  /* 0x00000002ff0d7819 */ /* 0x000fe40000011604 */
[----:B------:R-:W-:Y:S02]  /*2980*/  LOP3.LUT R5, R5, R14, RZ, 0x3c, !PT ;  /* 0x0000000e05057212 */ /* 0x000fe400078e3cff */
[----:B------:R-:W-:Y:S01]  /*2990*/  LOP3.LUT R13, R13, R4, RZ, 0x3c, !PT ;  /* 0x000000040d0d7212 */ /* 0x000fe200078e3cff */
[----:B------:R-:W-:Y:S01]  /*29a0*/  IMAD.IADD R4, R4, 0x1, R19 ;  /* 0x0000000104047824 */ /* 0x000fe200078e0213 */
[----:B------:R-:W-:Y:S01]  /*29b0*/  SHF.R.U32.HI R20, RZ, 0x2, R5 ;  /* 0x00000002ff147819 */ /* 0x000fe20000011605 */
[----:B------:R-:W-:-:S03]  /*29c0*/  IMAD.SHL.U32 R3, R5, 0x10, RZ ;  /* 0x0000001005037824 */ /* 0x000fc600078e00ff */
[----:B------:R-:W-:Y:S02]  /*29d0*/  LOP3.LUT R20, R20, R5, RZ, 0x3c, !PT ;  /* 0x0000000514147212 */ /* 0x000fe400078e3cff */
[----:B------:R-:W-:Y:S01]  /*29e0*/  LOP3.LUT R2, R12, R2, R3, 0x96, !PT ;  /* 0x000000020c027212 */ /* 0x000fe200078e9603 */
[----:B------:R-:W-:-:S03]  /*29f0*/  IMAD.SHL.U32 R3, R7, 0x2, RZ ;  /* 0x0000000207037824 */ /* 0x000fc600078e00ff */
[----:B------:R-:W-:Y:S01]  /*2a00*/  LOP3.LUT R18, R2, R5, RZ, 0x3c, !PT ;  /* 0x0000000502127212 */ /* 0x000fe200078e3cff */
[----:B------:R-:W-:-:S04]  /*2a10*/  IMAD.IADD R5, R5, 0x1, R6 ;  /* 0x0000000105057824 */ /* 0x000fc800078e0206 */
[----:B------:R-:W-:Y:S01]  /*2a20*/  IMAD.SHL.U32 R2, R18, 0x10, RZ ;  /* 0x0000001012027824 */ /* 0x000fe200078e00ff */
[----:B------:R-:W-:-:S04]  /*2a30*/  LOP3.LUT R5, R5, 0x3, RZ, 0xc0, !PT ;  /* 0x0000000305057812 */ /* 0x000fc800078ec0ff */
[----:B------:R-:W-:Y:S02]  /*2a40*/  LOP3.LUT R3, R7, R3, R2, 0x96, !PT ;  /* 0x0000000307037212 */ /* 0x000fe400078e9602 */
[----:B------:R-:W-:Y:S02]  /*2a50*/  SHF.R.U32.HI R7, RZ, 0x2, R14 ;  /* 0x00000002ff077819 */ /* 0x000fe4000001160e */
[----:B------:R-:W-:Y:S01]  /*2a60*/  LOP3.LUT R16, R3, R18, RZ, 0x3c, !PT ;  /* 0x0000001203107212 */ /* 0x000fe200078e3cff */
[----:B------:R-:W-:Y:S01]  /*2a70*/  IMAD.SHL.U32 R3, R13, 0x2, RZ ;  /* 0x000000020d037824 */ /* 0x000fe200078e00ff */
[----:B------:R-:W-:Y:S02]  /*2a80*/  LOP3.LUT R7, R7, R14, RZ, 0x3c, !PT ;  /* 0x0000000e07077212 */ /* 0x000fe400078e3cff */
[----:B------:R-:W-:Y:S01]  /*2a90*/  SHF.R.U32.HI R15, RZ, 0x2, R16 ;  /* 0x00000002ff0f7819 */ /* 0x000fe20000011610 */
[----:B------:R-:W-:-:S03]  /*2aa0*/  IMAD.SHL.U32 R2, R16, 0x10, RZ ;  /* 0x0000001010027824 */ /* 0x000fc600078e00ff */
[-C--:B------:R-:W-:Y:S02]  /*2ab0*/  LOP3.LUT R17, R15, R16.reuse, RZ, 0x3c, !PT ;  /* 0x000000100f117212 */ /* 0x080fe400078e3cff */
[----:B------:R-:W-:Y:S02]  /*2ac0*/  LOP3.LUT R3, R13, R3, R2, 0x96, !PT ;  /* 0x000000030d037212 */ /* 0x000fe400078e9602 */
[----:B------:R-:W-:Y:S02]  /*2ad0*/  SHF.R.U32.HI R13, RZ, 0x2, R18 ;  /* 0x00000002ff0d7819 */ /* 0x000fe40000011612 */
[----:B------:R-:W-:Y:S01]  /*2ae0*/  LOP3.LUT R2, R3, R16, RZ, 0x3c, !PT ;  /* 0x0000001003027212 */ /* 0x000fe200078e3cff */
[----:B------:R-:W-:Y:S01]  /*2af0*/  IMAD.SHL.U32 R3, R7, 0x2, RZ ;  /* 0x0000000207037824 */ /* 0x000fe200078e00ff */
[----:B------:R-:W-:Y:S01]  /*2b00*/  LOP3.LUT R13, R13, R18, RZ, 0x3c, !PT ;  /* 0x000000120d0d7212 */ /* 0x000fe200078e3cff */
[----:B------:R-:W-:Y:S01]  /*2b10*/  IMAD.IADD R16, R19, 0x1, R16 ;  /* 0x0000000113107824 */ /* 0x000fe200078e0210 */
[----:B------:R-:W-:Y:S01]  /*2b20*/  SHF.R.U32.HI R21, RZ, 0x2, R2 ;  /* 0x00000002ff157819 */ /* 0x000fe20000011602 */
[----:B------:R-:W-:-:S03]  /*2b30*/  IMAD.SHL.U32 R12, R2, 0x10, RZ ;  /* 0x00000010020c7824 */ /* 0x000fc600078e00ff */
[-C--:B------:R-:W-:Y:S02]  /*2b40*/  LOP3.LUT R22, R21, R2.reuse, RZ, 0x3c, !PT ;  /* 0x0000000215167212 */ /* 0x080fe400078e3cff */
[----:B------:R-:W-:Y:S01]  /*2b50*/  LOP3.LUT R3, R7, R3, R12, 0x96, !PT ;  /* 0x0000000307037212 */ /* 0x000fe200078e960c */
[----:B------:R-:W-:Y:S01]  /*2b60*/  IMAD.SHL.U32 R12, R20, 0x2, RZ ;  /* 0x00000002140c7824 */ /* 0x000fe200078e00ff */
[----:B------:R-:W-:Y:S02]  /*2b70*/  LOP3.LUT R21, R4, 0x3, RZ, 0xc0, !PT ;  /* 0x0000000304157812 */ /* 0x000fe400078ec0ff */
[----:B------:R-:W-:Y:S02]  /*2b80*/  LOP3.LUT R3, R3, R2, RZ, 0x3c, !PT ;  /* 0x0000000203037212 */ /* 0x000fe400078e3cff */
[----:B------:R-:W-:Y:S02]  /*2b90*/  LOP3.LUT R19, R16, 0x3, RZ, 0xc0, !PT ;  /* 0x0000000310137812 */ /* 0x000fe400078ec0ff */
[----:B------:R-:W-:Y:S01]  /*2ba0*/  SHF.R.U32.HI R4, RZ, 0x2, R3 ;  /* 0x00000002ff047819 */ /* 0x000fe20000011603 */
[----:B------:R-:W-:-:S05]  /*2bb0*/  IMAD.SHL.U32 R7, R3, 0x10, RZ ;  /* 0x0000001003077824 */ /* 0x000fca00078e00ff */
[----:B------:R-:W-:Y:S01]  /*2bc0*/  LOP3.LUT R12, R20, R12, R7, 0x96, !PT ;  /* 0x0000000c140c7212 */ /* 0x000fe200078e9607 */
[----:B------:R-:W-:-:S03]  /*2bd0*/  IMAD.SHL.U32 R7, R13, 0x2, RZ ;  /* 0x000000020d077824 */ /* 0x000fc600078e00ff */
[----:B------:R-:W-:-:S05]  /*2be0*/  LOP3.LUT R12, R12, R3, RZ, 0x3c, !PT ;  /* 0x000000030c0c7212 */ /* 0x000fca00078e3cff */
[----:B------:R-:W-:-:S05]  /*2bf0*/  IMAD.SHL.U32 R20, R12, 0x10, RZ ;  /* 0x000000100c147824 */ /* 0x000fca00078e00ff */
[----:B------:R-:W-:Y:S01]  /*2c00*/  LOP3.LUT R7, R13, R7, R20, 0x96, !PT ;  /* 0x000000070d077212 */ /* 0x000fe200078e9614 */
[----:B------:R-:W-:-:S03]  /*2c10*/  VIADD R13, R6, 0x1 ;  /* 0x00000001060d7836 */ /* 0x000fc60000000000 */
[----:B------:R-:W-:Y:S01]  /*2c20*/  LOP3.LUT R15, R7, R12, RZ, 0x3c, !PT ;  /* 0x0000000c070f7212 */ /* 0x000fe200078e3cff */
[----:B------:R-:W-:Y:S02]  /*2c30*/  IMAD.SHL.U32 R7, R17, 0x2, RZ ;  /* 0x0000000211077824 */ /* 0x000fe400078e00ff */
[----:B------:R-:W-:Y:S02]  /*2c40*/  IMAD.IADD R0, R0, 0x1, R13 ;  /* 0x0000000100007824 */ /* 0x000fe400078e020d */
[----:B------:R-:W-:Y:S02]  /*2c50*/  IMAD.SHL.U32 R20, R15, 0x10, RZ ;  /* 0x000000100f147824 */ /* 0x000fe400078e00ff */
[----:B------:R-:W-:Y:S01]  /*2c60*/  IMAD.IADD R18, R13, 0x1, R18 ;  /* 0x000000010d127824 */ /* 0x000fe200078e0212 */
[----:B------:R-:W-:Y:S02]  /*2c70*/  LOP3.LUT R0, R0, 0x3, RZ, 0xc0, !PT ;  /* 0x0000000300007812 */ /* 0x000fe400078ec0ff */
[----:B------:R-:W-:Y:S01]  /*2c80*/  LOP3.LUT R20, R17, R7, R20, 0x96, !PT ;  /* 0x0000000711147212 */ /* 0x000fe200078e9614 */
[----:B------:R-:W-:Y:S01]  /*2c90*/  VIADD R17, R6, 0x3 ;  /* 0x0000000306117836 */ /* 0x000fe20000000000 */
[----:B------:R-:W-:-:S02]  /*2ca0*/  LOP3.LUT R18, R18, 0x3, RZ, 0xc0, !PT ;  /* 0x0000000312127812 */ /* 0x000fc400078ec0ff */
[----:B------:R-:W-:Y:S01]  /*2cb0*/  LOP3.LUT R7, R20, R15, RZ, 0x3c, !PT ;  /* 0x0000000f14077212 */ /* 0x000fe200078e3cff */
[----:B------:R-:W-:Y:S02]  /*2cc0*/  IMAD.IADD R14, R14, 0x1, R17 ;  /* 0x000000010e0e7824 */ /* 0x000fe400078e0211 */
[----:B------:R-:W-:Y:S02]  /*2cd0*/  IMAD.SHL.U32 R20, R22, 0x2, RZ ;  /* 0x0000000216147824 */ /* 0x000fe400078e00ff */
[----:B------:R-:W-:Y:S01]  /*2ce0*/  IMAD.SHL.U32 R23, R7, 0x10, RZ ;  /* 0x0000001007177824 */ /* 0x000fe200078e00ff */
[----:B------:R-:W-:Y:S01]  /*2cf0*/  LOP3.LUT R14, R14, 0x3, RZ, 0xc0, !PT ;  /* 0x000000030e0e7812 */ /* 0x000fe200078ec0ff */
[----:B------:R-:W-:-:S03]  /*2d00*/  IMAD.IADD R17, R17, 0x1, R2 ;  /* 0x0000000111117824 */ /* 0x000fc600078e0202 */
[----:B------:R-:W-:Y:S02]  /*2d10*/  LOP3.LUT R20, R22, R20, R23, 0x96, !PT ;  /* 0x0000001416147212 */ /* 0x000fe400078e9617 */
[----:B------:R-:W-:Y:S02]  /*2d20*/  IADD3 R0, PT, PT, R14, R0, R21 ;  /* 0x000000000e007210 */ /* 0x000fe40007ffe015 */
[----:B------:R-:W-:Y:S02]  /*2d30*/  LOP3.LUT R14, R4, R3, RZ, 0x3c, !PT ;  /* 0x00000003040e7212 */ /* 0x000fe400078e3cff */
[----:B------:R-:W-:Y:S02]  /*2d40*/  LOP3.LUT R4, R20, R7, RZ, 0x3c, !PT ;  /* 0x0000000714047212 */ /* 0x000fe400078e3cff */
[--C-:B------:R-:W-:Y:S01]  /*2d50*/  SHF.R.U32.HI R23, RZ, 0x2, R12.reuse ;  /* 0x00000002ff177819 */ /* 0x100fe2000001160c */
[----:B------:R-:W-:Y:S01]  /*2d60*/  IMAD.SHL.U32 R20, R14, 0x2, RZ ;  /* 0x000000020e147824 */ /* 0x000fe200078e00ff */
[----:B------:R-:W-:Y:S01]  /*2d70*/  IADD3 R0, PT, PT, R18, R0, R5 ;  /* 0x0000000012007210 */ /* 0x000fe20007ffe005 */
[----:B------:R-:W-:Y:S01]  /*2d80*/  IMAD.SHL.U32 R21, R4, 0x10, RZ ;  /* 0x0000001004157824 */ /* 0x000fe200078e00ff */
[----:B------:R-:W-:Y:S01]  /*2d90*/  LOP3.LUT R23, R23, R12, RZ, 0x3c, !PT ;  /* 0x0000000c17177212 */ /* 0x000fe200078e3cff */
[----:B------:R-:W-:Y:S01]  /*2da0*/  IMAD.IADD R12, R13, 0x1, R12 ;  /* 0x000000010d0c7824 */ /* 0x000fe200078e020c */
[----:B------:R-:W-:-:S02]  /*2db0*/  IADD3 R0, PT, PT, R0, 0x6, R19 ;  /* 0x0000000600007810 */ /* 0x000fc40007ffe013 */
[----:B------:R-:W-:Y:S01]  /*2dc0*/  LOP3.LUT R21, R14, R20, R21, 0x96, !PT ;  /* 0x000000140e157212 */ /* 0x000fe200078e9615 */
[----:B------:R-:W-:Y:S01]  /*2dd0*/  IMAD.SHL.U32 R18, R23, 0x2, RZ ;  /* 0x0000000217127824 */ /* 0x000fe200078e00ff */
[--C-:B------:R-:W-:Y:S02]  /*2de0*/  IADD3 R14, PT, PT, R6, 0x374db2, R15.reuse ;  /* 0x00374db2060e7810 */ /* 0x100fe40007ffe00f */
[----:B------:R-:W-:Y:S02]  /*2df0*/  LOP3.LUT R5, R21, R4, RZ, 0x3c, !PT ;  /* 0x0000000415057212 */ /* 0x000fe400078e3cff */
[----:B------:R-:W-:Y:S02]  /*2e00*/  SHF.R.U32.HI R20, RZ, 0x2, R15 ;  /* 0x00000002ff147819 */ /* 0x000fe4000001160f */
[----:B------:R-:W-:Y:S01]  /*2e10*/  LOP3.LUT R17, R17, 0x3, RZ, 0xc0, !PT ;  /* 0x0000000311117812 */ /* 0x000fe200078ec0ff */
[----:B------:R-:W-:Y:S01]  /*2e20*/  IMAD.SHL.U32 R16, R5, 0x10, RZ ;  /* 0x0000001005107824 */ /* 0x000fe200078e00ff */
[----:B------:R-:W-:-:S02]  /*2e30*/  LOP3.LUT R15, R20, R15, RZ, 0x3c, !PT ;  /* 0x0000000f140f7212 */ /* 0x000fc400078e3cff */
[----:B------:R-:W-:Y:S01]  /*2e40*/  IADD3 R20, PT, PT, R6, 0x3cd577, R7 ;  /* 0x003cd57706147810 */ /* 0x000fe20007ffe007 */
[----:B------:R-:W-:Y:S01]  /*2e50*/  VIADD R17, R17, 0x1 ;  /* 0x0000000111117836 */ /* 0x000fe20000000000 */
[----:B------:R-:W-:Y:S01]  /*2e60*/  LOP3.LUT R18, R23, R18, R16, 0x96, !PT ;  /* 0x0000001217127212 */ /* 0x000fe200078e9610 */
[----:B------:R-:W-:Y:S01]  /*2e70*/  IMAD.HI.U32 R16, R14, -0x55555555, RZ ;  /* 0xaaaaaaab0e107827 */ /* 0x000fe200078e00ff */
[----:B------:R-:W-:Y:S02]  /*2e80*/  LOP3.LUT R12, R12, 0x3, RZ, 0xc0, !PT ;  /* 0x000000030c0c7812 */ /* 0x000fe400078ec0ff */
[----:B------:R-:W-:Y:S01]  /*2e90*/  LOP3.LUT R2, R18, R5, RZ, 0x3c, !PT ;  /* 0x0000000512027212 */ /* 0x000fe200078e3cff */
[----:B------:R-:W-:Y:S01]  /*2ea0*/  IMAD.SHL.U32 R19, R15, 0x2, RZ ;  /* 0x000000020f137824 */ /* 0x000fe200078e00ff */
[----:B------:R-:W-:Y:S01]  /*2eb0*/  SHF.R.U32.HI R13, RZ, 0x2, R16 ;  /* 0x00000002ff0d7819 */ /* 0x000fe20000011610 */
[----:B------:R-:W-:Y:S01]  /*2ec0*/  VIADD R12, R12, 0x1 ;  /* 0x000000010c0c7836 */ /* 0x000fe20000000000 */
[----:B------:R-:W-:Y:S01]  /*2ed0*/  IADD3 R18, PT, PT, R6, 0x425d3c, R4 ;  /* 0x00425d3c06127810 */ /* 0x000fe20007ffe004 */
[----:B------:R-:W-:-:S02]  /*2ee0*/  IMAD.SHL.U32 R16, R2, 0x10, RZ ;  /* 0x0000001002107824 */ /* 0x000fc400078e00ff */
[----:B------:R-:W-:Y:S02]  /*2ef0*/  IMAD R13, R13, -0x6, R14 ;  /* 0xfffffffa0d0d7824 */ /* 0x000fe400078e020e */
[----:B------:R-:W-:Y:S01]  /*2f00*/  IMAD.HI.U32 R21, R18, -0x55555555, RZ ;  /* 0xaaaaaaab12157827 */ /* 0x000fe200078e00ff */
[----:B------:R-:W-:Y:S02]  /*2f10*/  LOP3.LUT R23, R15, R19, R16, 0x96, !PT ;  /* 0x000000130f177212 */ /* 0x000fe400078e9610 */
[----:B------:R-:W-:Y:S01]  /*2f20*/  IADD3 R16, PT, PT, R6, 0x47e501, R5 ;  /* 0x0047e50106107810 */ /* 0x000fe20007ffe005 */
[----:B------:R-:W-:Y:S01]  /*2f30*/  IMAD.HI.U32 R19, R20, -0x55555555, RZ ;  /* 0xaaaaaaab14137827 */ /* 0x000fe200078e00ff */
[----:B------:R-:W-:-:S03]  /*2f40*/  SHF.R.U32.HI R21, RZ, 0x2, R21 ;  /* 0x00000002ff157819 */ /* 0x000fc60000011615 */
[C---:B------:R-:W-:Y:S01]  /*2f50*/  VIADD R14, R6.reuse, 0x52f48b ;  /* 0x0052f48b060e7836 */ /* 0x040fe20000000000 */
[----:B------:R-:W-:Y:S01]  /*2f60*/  SHF.R.U32.HI R19, RZ, 0x2, R19 ;  /* 0x00000002ff137819 */ /* 0x000fe20000011613 */
[----:B------:R-:W-:Y:S01]  /*2f70*/  IMAD.IADD R15, R3, 0x1, R6 ;  /* 0x00000001030f7824 */ /* 0x000fe200078e0206 */
[----:B------:R-:W-:Y:S01]  /*2f80*/  IADD3 R6, PT, PT, R6, 0x4d6cc6, R2 ;  /* 0x004d6cc606067810 */ /* 0x000fe20007ffe002 */
[----:B------:R-:W-:Y:S01]  /*2f90*/  IMAD.HI.U32 R22, R16, -0x55555555, RZ ;  /* 0xaaaaaaab10167827 */ /* 0x000fe200078e00ff */
[----:B------:R-:W-:Y:S02]  /*2fa0*/  LOP3.LUT R3, R23, R2, RZ, 0x3c, !PT ;  /* 0x0000000217037212 */ /* 0x000fe400078e3cff */
[----:B------:R-:W-:Y:S01]  /*2fb0*/  LOP3.LUT R15, R15, 0x3, RZ, 0xc0, !PT ;  /* 0x000000030f0f7812 */ /* 0x000fe200078ec0ff */
[----:B------:R-:W-:Y:S01]  /*2fc0*/  IMAD R20, R19, -0x6, R20 ;  /* 0xfffffffa13147824 */ /* 0x000fe200078e0214 */
[----:B------:R-:W-:Y:S01]  /*2fd0*/  SHF.R.U32.HI R23, RZ, 0x2, R22 ;  /* 0x00000002ff177819 */ /* 0x000fe20000011616 */
[----:B------:R-:W-:-:S02]  /*2fe0*/  IMAD R19, R21, -0x6, R18 ;  /* 0xfffffffa15137824 */ /* 0x000fc400078e0212 */
[----:B------:R-:W-:Y:S02]  /*2ff0*/  IMAD.IADD R18, R14, 0x1, R3 ;  /* 0x000000010e127824 */ /* 0x000fe400078e0203 */
[----:B------:R-:W-:Y:S01]  /*3000*/  IMAD.HI.U32 R21, R6, -0x55555555, RZ ;  /* 0xaaaaaaab06157827 */ /* 0x000fe200078e00ff */
[----:B------:R-:W-:-:S03]  /*3010*/  IADD3 R13, PT, PT, R19, R13, R20 ;  /* 0x0000000d130d7210 */ /* 0x000fc60007ffe014 */
[----:B------:R-:W-:Y:S01]  /*3020*/  IMAD.HI.U32 R22, R18, -0x55555555, RZ ;  /* 0xaaaaaaab12167827 */ /* 0x000fe200078e00ff */
[----:B------:R-:W-:-:S03]  /*3030*/  SHF.R.U32.HI R21, RZ, 0x2, R21 ;  /* 0x00000002ff157819 */ /* 0x000fc60000011615 */
[----:B------:R-:W-:Y:S01]  /*3040*/  IMAD R16, R23, -0x6, R16 ;  /* 0xfffffffa17107824 */ /* 0x000fe200078e0210 */
[----:B------:R-:W-:Y:S01]  /*3050*/  SHF.R.U32.HI R23, RZ, 0x2, R22 ;  /* 0x00000002ff177819 */ /* 0x000fe20000011616 */
[----:B------:R-:W-:Y:S02]  /*3060*/  VIADD R15, R15, 0x1 ;  /* 0x000000010f0f7836 */ /* 0x000fe40000000000 */
[----:B------:R-:W-:Y:S02]  /*3070*/  IMAD R21, R21, -0x6, R6 ;  /* 0xfffffffa15157824 */ /* 0x000fe400078e0206 */
[----:B------:R-:W-:Y:S01]  /*3080*/  IMAD R18, R23, -0x6, R18 ;  /* 0xfffffffa17127824 */ /* 0x000fe200078e0212 */
[----:B------:R-:W-:Y:S01]  /*3090*/  IADD3 R15, P0, P1, R15, R0, R17 ;  /* 0x000000000f0f7210 */ /* 0x000fe2000791e011 */
[----:B------:R-:W-:Y:S01]  /*30a0*/  IMAD.MOV.U32 R6, RZ, RZ, R14 ;  /* 0x000000ffff067224 */ /* 0x000fe200078e000e */
[----:B------:R-:W-:Y:S02]  /*30b0*/  IADD3 R13, PT, PT, R21, R13, R16 ;  /* 0x0000000d150d7210 */ /* 0x000fe40007ffe010 */
[----:B------:R-:W-:-:S02]  /*30c0*/  IADD3 R12, P2, PT, R12, R15, RZ ;  /* 0x0000000f0c0c7210 */ /* 0x000fc40007f5e0ff */
[----:B------:R-:W-:Y:S02]  /*30d0*/  IADD3.X R0, PT, PT, RZ, RZ, RZ, P0, P1 ;  /* 0x000000ffff007210 */ /* 0x000fe400007e24ff */
[----:B------:R-:W-:-:S03]  /*30e0*/  IADD3 R13, PT, PT, R13, 0x6, R18 ;  /* 0x000000060d0d7810 */ /* 0x000fc60007ffe012 */
[----:B------:R-:W-:Y:S01]  /*30f0*/  IMAD.X R0, RZ, RZ, R0, P2 ;  /* 0x000000ffff007224 */ /* 0x000fe200010e0600 */
[----:B------:R-:W-:-:S04]  /*3100*/  ISETP.GT.U32.AND P0, PT, R12, R13, PT ;  /* 0x0000000d0c00720c */ /* 0x000fc80003f04070 */
[----:B------:R-:W-:-:S04]  /*3110*/  ISETP.GT.U32.AND.EX P0, PT, R0, RZ, PT, P0 ;  /* 0x000000ff0000720c */ /* 0x000fc80003f04100 */
[----:B------:R-:W-:-:S04]  /*3120*/  SEL R13, RZ, 0x1, !P0 ;  /* 0x00000001ff0d7807 */ /* 0x000fc80004000000 */
[----:B------:R-:W-:-:S05]  /*3130*/  IADD3 R10, P0, PT, R10, R13, RZ ;  /* 0x0000000d0a0a7210 */ /* 0x000fca0007f1e0ff */
[----:B------:R-:W-:Y:S01]  /*3140*/  IMAD.X R11, RZ, RZ, R11, P0 ;  /* 0x000000ffff0b7224 */ /* 0x000fe200000e060b */
[----:B------:R-:W-:Y:S07]  /*3150*/  BRA.U !UP0, `(.L_x_12) ;  /* 0xfffffff508807547 */ /* 0x000fee000b83ffff */
.L_x_11:
[----:B--2---:R-:W-:Y:S01]  /*3160*/  REDG.E.ADD.64.STRONG.GPU desc[UR6][R8.64], R10 ;  /* 0x0000000a0800798e */ /* 0x004fe2000c12e506 */
[----:B------:R-:W-:Y:S05]  /*3170*/  EXIT ;  /* 0x000000000000794d */ /* 0x000fea0003800000 */
.L_x_13:
[----:B------:R-:W-:-:S00]  /*3180*/  BRA `(.L_x_13) ;  /* 0xfffffffc00fc7947 */ /* 0x000fc0000383ffff */
[----:B------:R-:W-:-:S00]  /*3190*/  NOP ;  /* 0x0000000000007918 */ /* 0x000fc00000000000 */
        /* <DEDUP_REMOVED lines=14> */
.L_x_14:


//--------------------- .nv.global.init           --------------------------
	.section	.nv.global.init,"aw",@progbits
	.align	4
.nv.global.init:
	.type		mrg32k3aM1SubSeq,@object
	.size		mrg32k3aM1SubSeq,(mrg32k3aM2SubSeq - mrg32k3aM1SubSeq)
mrg32k3aM1SubSeq:
        /*0000*/ 	.byte	0x0b, 0xcc, 0xee, 0x04, 0x73, 0x29, 0x8b, 0x6f, 0xf6, 0x53, 0x03, 0xf6, 0x23, 0xf6, 0xea, 0xda
        /* <DEDUP_REMOVED lines=125> */
	.type		mrg32k3aM2SubSeq,@object
	.size		mrg32k3aM2SubSeq,(mrg32k3aM1 - mrg32k3aM2SubSeq)
mrg32k3aM2SubSeq:
        /* <DEDUP_REMOVED lines=126> */
	.type		mrg32k3aM1,@object
	.size		mrg32k3aM1,(mrg32k3aM1Seq - mrg32k3aM1)
mrg32k3aM1:
        /* <DEDUP_REMOVED lines=144> */
	.type		mrg32k3aM1Seq,@object
	.size		mrg32k3aM1Seq,(mrg32k3aM2 - mrg32k3aM1Seq)
mrg32k3aM1Seq:
        /* <DEDUP_REMOVED lines=144> */
	.type		mrg32k3aM2,@object
	.size		mrg32k3aM2,(mrg32k3aM2Seq - mrg32k3aM2)
mrg32k3aM2:
        /* <DEDUP_REMOVED lines=144> */
	.type		mrg32k3aM2Seq,@object
	.size		mrg32k3aM2Seq,(precalc_xorwow_matrix - mrg32k3aM2Seq)
mrg32k3aM2Seq:
        /* <DEDUP_REMOVED lines=144> */
	.type		precalc_xorwow_matrix,@object
	.size		precalc_xorwow_matrix,(precalc_xorwow_offset_matrix - precalc_xorwow_matrix)
precalc_xorwow_matrix:
        /* <DEDUP_REMOVED lines=6400> */
	.type		precalc_xorwow_offset_matrix,@object
	.size		precalc_xorwow_offset_matrix,(.L_1 - precalc_xorwow_offset_matrix)
precalc_xorwow_offset_matrix:
        /* <DEDUP_REMOVED lines=6400> */
.L_1:


//--------------------- .nv.shared.reserved.0     --------------------------
	.section	.nv.shared.reserved.0,"aw",@nobits
	.weak		__nv_reservedSMEM_offset_0_alias
	.size		__nv_reservedSMEM_offset_0_alias, 0, 64
	.other		__nv_reservedSMEM_offset_0_alias,@"STO_CUDA_RESERVED_SHARED STV_DEFAULT"
__nv_reservedSMEM_offset_0_alias:
	.zero		0
	.zero		64


//--------------------- .nv.constant0._Z4gamemmPy --------------------------
	.section	.nv.constant0._Z4gamemmPy,"a",@progbits
	.sectionflags	@""
	.align	4
.nv.constant0._Z4gamemmPy:
	.zero		920


//--------------------- SYMBOLS --------------------------

	.type		.nv.reservedSmem.offset0,@object
	.size		.nv.reservedSmem.offset0,0x4
